//
// Generated by NVIDIA NVVM Compiler
//
// Compiler Build ID: CL-36424714
// Cuda compilation tools, release 13.0, V13.0.88
// Based on NVVM 20.0.0
//

.version 9.0
.target sm_100
.address_size 64

	// .globl	_Z19symgs_csr_hw_freadyPiS_S_S_i
// _ZZ16symgs_csr_hw_fdoPiS_PfS0_S0_S0_S_S_S_E3sum has been demoted
// _ZZ16symgs_csr_hw_fdoPiS_PfS0_S0_S0_S_S_S_E5x_tmp has been demoted
// _ZZ16symgs_csr_hw_bdoPiS_PfS0_S0_S0_S_S_S_E3sum has been demoted
// _ZZ16symgs_csr_hw_bdoPiS_PfS0_S0_S0_S_S_S_E5x_tmp has been demoted

.visible .entry _Z19symgs_csr_hw_freadyPiS_S_S_i(
	.param .u64 .ptr .align 1 _Z19symgs_csr_hw_freadyPiS_S_S_i_param_0,
	.param .u64 .ptr .align 1 _Z19symgs_csr_hw_freadyPiS_S_S_i_param_1,
	.param .u64 .ptr .align 1 _Z19symgs_csr_hw_freadyPiS_S_S_i_param_2,
	.param .u64 .ptr .align 1 _Z19symgs_csr_hw_freadyPiS_S_S_i_param_3,
	.param .u32 _Z19symgs_csr_hw_freadyPiS_S_S_i_param_4
)
{
	.reg .pred 	%p<10>;
	.reg .b32 	%r<25>;
	.reg .b64 	%rd<18>;

	ld.param.u64 	%rd5, [_Z19symgs_csr_hw_freadyPiS_S_S_i_param_0];
	ld.param.u64 	%rd6, [_Z19symgs_csr_hw_freadyPiS_S_S_i_param_1];
	ld.param.u64 	%rd7, [_Z19symgs_csr_hw_freadyPiS_S_S_i_param_2];
	ld.param.u64 	%rd8, [_Z19symgs_csr_hw_freadyPiS_S_S_i_param_3];
	ld.param.u32 	%r8, [_Z19symgs_csr_hw_freadyPiS_S_S_i_param_4];
	cvta.to.global.u64 	%rd1, %rd8;
	mov.u32 	%r9, %tid.x;
	mov.u32 	%r10, %ntid.x;
	mov.u32 	%r11, %ctaid.x;
	mad.lo.s32 	%r1, %r10, %r11, %r9;
	setp.ge.s32 	%p1, %r1, %r8;
	@%p1 bra 	$L__BB0_9;
	mul.wide.s32 	%rd9, %r1, 4;
	add.s64 	%rd10, %rd1, %rd9;
	ld.global.u32 	%r12, [%rd10];
	setp.ne.s32 	%p2, %r12, 0;
	@%p2 bra 	$L__BB0_9;
	cvta.to.global.u64 	%rd11, %rd5;
	add.s64 	%rd2, %rd11, %rd9;
	ld.global.u32 	%r13, [%rd2+4];
	ld.global.u32 	%r14, [%rd2];
	sub.s32 	%r2, %r13, %r14;
	cvta.to.global.u64 	%rd13, %rd7;
	add.s64 	%rd3, %rd13, %rd9;
	mov.b32 	%r15, 1;
	st.global.u32 	[%rd3], %r15;
	setp.lt.s32 	%p3, %r2, 1;
	@%p3 bra 	$L__BB0_9;
	cvta.to.global.u64 	%rd4, %rd6;
	mov.b32 	%r23, 0;
	mov.b32 	%r22, 1;
$L__BB0_4:
	setp.eq.s32 	%p4, %r22, 0;
	@%p4 bra 	$L__BB0_9;
	ld.global.u32 	%r18, [%rd2];
	add.s32 	%r19, %r18, %r23;
	mul.wide.s32 	%rd14, %r19, 4;
	add.s64 	%rd15, %rd4, %rd14;
	ld.global.u32 	%r5, [%rd15];
	setp.lt.s32 	%p5, %r5, 0;
	@%p5 bra 	$L__BB0_9;
	mul.wide.u32 	%rd16, %r5, 4;
	add.s64 	%rd17, %rd1, %rd16;
	ld.global.u32 	%r20, [%rd17];
	setp.ne.s32 	%p6, %r20, 0;
	setp.ge.s32 	%p7, %r5, %r1;
	or.pred  	%p8, %p6, %p7;
	@%p8 bra 	$L__BB0_8;
	mov.b32 	%r22, 0;
	st.global.u32 	[%rd3], %r22;
$L__BB0_8:
	add.s32 	%r23, %r23, 1;
	setp.ne.s32 	%p9, %r23, %r2;
	@%p9 bra 	$L__BB0_4;
$L__BB0_9:
	ret;

}
	// .globl	_Z19symgs_csr_hw_breadyPiS_S_S_i
.visible .entry _Z19symgs_csr_hw_breadyPiS_S_S_i(
	.param .u64 .ptr .align 1 _Z19symgs_csr_hw_breadyPiS_S_S_i_param_0,
	.param .u64 .ptr .align 1 _Z19symgs_csr_hw_breadyPiS_S_S_i_param_1,
	.param .u64 .ptr .align 1 _Z19symgs_csr_hw_breadyPiS_S_S_i_param_2,
	.param .u64 .ptr .align 1 _Z19symgs_csr_hw_breadyPiS_S_S_i_param_3,
	.param .u32 _Z19symgs_csr_hw_breadyPiS_S_S_i_param_4
)
{
	.reg .pred 	%p<10>;
	.reg .b32 	%r<25>;
	.reg .b64 	%rd<18>;

	ld.param.u64 	%rd5, [_Z19symgs_csr_hw_breadyPiS_S_S_i_param_0];
	ld.param.u64 	%rd6, [_Z19symgs_csr_hw_breadyPiS_S_S_i_param_1];
	ld.param.u64 	%rd7, [_Z19symgs_csr_hw_breadyPiS_S_S_i_param_2];
	ld.param.u64 	%rd8, [_Z19symgs_csr_hw_breadyPiS_S_S_i_param_3];
	ld.param.u32 	%r8, [_Z19symgs_csr_hw_breadyPiS_S_S_i_param_4];
	cvta.to.global.u64 	%rd1, %rd8;
	mov.u32 	%r9, %tid.x;
	mov.u32 	%r10, %ntid.x;
	mov.u32 	%r11, %ctaid.x;
	mad.lo.s32 	%r1, %r10, %r11, %r9;
	setp.ge.s32 	%p1, %r1, %r8;
	@%p1 bra 	$L__BB1_9;
	mul.wide.s32 	%rd9, %r1, 4;
	add.s64 	%rd10, %rd1, %rd9;
	ld.global.u32 	%r12, [%rd10];
	setp.ne.s32 	%p2, %r12, 0;
	@%p2 bra 	$L__BB1_9;
	cvta.to.global.u64 	%rd11, %rd5;
	add.s64 	%rd2, %rd11, %rd9;
	ld.global.u32 	%r13, [%rd2+4];
	ld.global.u32 	%r14, [%rd2];
	sub.s32 	%r2, %r13, %r14;
	cvta.to.global.u64 	%rd13, %rd7;
	add.s64 	%rd3, %rd13, %rd9;
	mov.b32 	%r15, 1;
	st.global.u32 	[%rd3], %r15;
	setp.lt.s32 	%p3, %r2, 1;
	@%p3 bra 	$L__BB1_9;
	cvta.to.global.u64 	%rd4, %rd6;
	mov.b32 	%r23, 0;
	mov.b32 	%r22, 1;
$L__BB1_4:
	setp.eq.s32 	%p4, %r22, 0;
	@%p4 bra 	$L__BB1_9;
	ld.global.u32 	%r18, [%rd2];
	add.s32 	%r19, %r18, %r23;
	mul.wide.s32 	%rd14, %r19, 4;
	add.s64 	%rd15, %rd4, %rd14;
	ld.global.u32 	%r5, [%rd15];
	setp.lt.s32 	%p5, %r5, 0;
	@%p5 bra 	$L__BB1_9;
	mul.wide.u32 	%rd16, %r5, 4;
	add.s64 	%rd17, %rd1, %rd16;
	ld.global.u32 	%r20, [%rd17];
	setp.ne.s32 	%p6, %r20, 0;
	setp.le.s32 	%p7, %r5, %r1;
	or.pred  	%p8, %p6, %p7;
	@%p8 bra 	$L__BB1_8;
	mov.b32 	%r22, 0;
	st.global.u32 	[%rd3], %r22;
$L__BB1_8:
	add.s32 	%r23, %r23, 1;
	setp.ne.s32 	%p9, %r23, %r2;
	@%p9 bra 	$L__BB1_4;
$L__BB1_9:
	ret;

}
	// .globl	_Z16symgs_csr_hw_fdoPiS_PfS0_S0_S0_S_S_S_
.visible .entry _Z16symgs_csr_hw_fdoPiS_PfS0_S0_S0_S_S_S_(
	.param .u64 .ptr .align 1 _Z16symgs_csr_hw_fdoPiS_PfS0_S0_S0_S_S_S__param_0,
	.param .u64 .ptr .align 1 _Z16symgs_csr_hw_fdoPiS_PfS0_S0_S0_S_S_S__param_1,
	.param .u64 .ptr .align 1 _Z16symgs_csr_hw_fdoPiS_PfS0_S0_S0_S_S_S__param_2,
	.param .u64 .ptr .align 1 _Z16symgs_csr_hw_fdoPiS_PfS0_S0_S0_S_S_S__param_3,
	.param .u64 .ptr .align 1 _Z16symgs_csr_hw_fdoPiS_PfS0_S0_S0_S_S_S__param_4,
	.param .u64 .ptr .align 1 _Z16symgs_csr_hw_fdoPiS_PfS0_S0_S0_S_S_S__param_5,
	.param .u64 .ptr .align 1 _Z16symgs_csr_hw_fdoPiS_PfS0_S0_S0_S_S_S__param_6,
	.param .u64 .ptr .align 1 _Z16symgs_csr_hw_fdoPiS_PfS0_S0_S0_S_S_S__param_7,
	.param .u64 .ptr .align 1 _Z16symgs_csr_hw_fdoPiS_PfS0_S0_S0_S_S_S__param_8
)
{
	.reg .pred 	%p<8>;
	.reg .b32 	%r<14>;
	.reg .b32 	%f<15>;
	.reg .b64 	%rd<39>;
	// demoted variable
	.shared .align 4 .f32 _ZZ16symgs_csr_hw_fdoPiS_PfS0_S0_S0_S_S_S_E3sum;
	// demoted variable
	.shared .align 4 .f32 _ZZ16symgs_csr_hw_fdoPiS_PfS0_S0_S0_S_S_S_E5x_tmp;
	ld.param.u64 	%rd6, [_Z16symgs_csr_hw_fdoPiS_PfS0_S0_S0_S_S_S__param_0];
	ld.param.u64 	%rd7, [_Z16symgs_csr_hw_fdoPiS_PfS0_S0_S0_S_S_S__param_1];
	ld.param.u64 	%rd11, [_Z16symgs_csr_hw_fdoPiS_PfS0_S0_S0_S_S_S__param_2];
	ld.param.u64 	%rd12, [_Z16symgs_csr_hw_fdoPiS_PfS0_S0_S0_S_S_S__param_3];
	ld.param.u64 	%rd13, [_Z16symgs_csr_hw_fdoPiS_PfS0_S0_S0_S_S_S__param_4];
	ld.param.u64 	%rd8, [_Z16symgs_csr_hw_fdoPiS_PfS0_S0_S0_S_S_S__param_5];
	ld.param.u64 	%rd9, [_Z16symgs_csr_hw_fdoPiS_PfS0_S0_S0_S_S_S__param_6];
	ld.param.u64 	%rd14, [_Z16symgs_csr_hw_fdoPiS_PfS0_S0_S0_S_S_S__param_7];
	ld.param.u64 	%rd10, [_Z16symgs_csr_hw_fdoPiS_PfS0_S0_S0_S_S_S__param_8];
	cvta.to.global.u64 	%rd1, %rd12;
	cvta.to.global.u64 	%rd2, %rd13;
	cvta.to.global.u64 	%rd3, %rd11;
	cvta.to.global.u64 	%rd15, %rd14;
	mov.u32 	%r1, %ctaid.x;
	mul.wide.u32 	%rd16, %r1, 4;
	add.s64 	%rd4, %rd15, %rd16;
	ld.global.u32 	%r6, [%rd4];
	setp.ne.s32 	%p1, %r6, 0;
	@%p1 bra 	$L__BB2_11;
	cvta.to.global.u64 	%rd17, %rd9;
	add.s64 	%rd19, %rd17, %rd16;
	ld.global.u32 	%r7, [%rd19];
	setp.eq.s32 	%p2, %r7, 0;
	@%p2 bra 	$L__BB2_11;
	cvta.to.global.u64 	%rd20, %rd6;
	add.s64 	%rd5, %rd20, %rd16;
	ld.global.u32 	%r8, [%rd5+4];
	ld.global.u32 	%r9, [%rd5];
	sub.s32 	%r2, %r8, %r9;
	mov.u32 	%r3, %tid.x;
	setp.ne.s32 	%p3, %r3, 0;
	@%p3 bra 	$L__BB2_4;
	mov.b32 	%r10, 0;
	st.shared.u32 	[_ZZ16symgs_csr_hw_fdoPiS_PfS0_S0_S0_S_S_S_E3sum], %r10;
$L__BB2_4:
	bar.sync 	0;
	setp.ge.u32 	%p4, %r3, %r2;
	@%p4 bra 	$L__BB2_9;
	ld.global.u32 	%r11, [%rd5];
	add.s32 	%r4, %r11, %r3;
	cvta.to.global.u64 	%rd22, %rd7;
	mul.wide.u32 	%rd23, %r4, 4;
	add.s64 	%rd24, %rd22, %rd23;
	ld.global.u32 	%r5, [%rd24];
	setp.lt.s32 	%p5, %r5, 0;
	@%p5 bra 	$L__BB2_9;
	setp.ge.u32 	%p6, %r5, %r1;
	@%p6 bra 	$L__BB2_8;
	add.s64 	%rd30, %rd3, %rd23;
	ld.global.f32 	%f5, [%rd30];
	mul.wide.u32 	%rd31, %r5, 4;
	add.s64 	%rd32, %rd1, %rd31;
	ld.global.f32 	%f6, [%rd32];
	mul.f32 	%f7, %f5, %f6;
	atom.shared.add.f32 	%f8, [_ZZ16symgs_csr_hw_fdoPiS_PfS0_S0_S0_S_S_S_E3sum], %f7;
	bra.uni 	$L__BB2_9;
$L__BB2_8:
	add.s64 	%rd26, %rd3, %rd23;
	ld.global.f32 	%f1, [%rd26];
	mul.wide.u32 	%rd27, %r5, 4;
	add.s64 	%rd28, %rd2, %rd27;
	ld.global.f32 	%f2, [%rd28];
	mul.f32 	%f3, %f1, %f2;
	atom.shared.add.f32 	%f4, [_ZZ16symgs_csr_hw_fdoPiS_PfS0_S0_S0_S_S_S_E3sum], %f3;
$L__BB2_9:
	setp.ne.s32 	%p7, %r3, 0;
	bar.sync 	0;
	@%p7 bra 	$L__BB2_11;
	add.s64 	%rd34, %rd2, %rd16;
	ld.global.f32 	%f9, [%rd34];
	ld.shared.f32 	%f10, [_ZZ16symgs_csr_hw_fdoPiS_PfS0_S0_S0_S_S_S_E3sum];
	sub.f32 	%f11, %f9, %f10;
	cvta.to.global.u64 	%rd35, %rd8;
	add.s64 	%rd36, %rd35, %rd16;
	ld.global.f32 	%f12, [%rd36];
	fma.rn.f32 	%f13, %f9, %f12, %f11;
	st.shared.f32 	[_ZZ16symgs_csr_hw_fdoPiS_PfS0_S0_S0_S_S_S_E5x_tmp], %f13;
	div.rn.f32 	%f14, %f13, %f12;
	add.s64 	%rd37, %rd1, %rd16;
	st.global.f32 	[%rd37], %f14;
	mov.b32 	%r12, 1;
	st.global.u32 	[%rd4], %r12;
	cvta.to.global.u64 	%rd38, %rd10;
	atom.global.add.u32 	%r13, [%rd38], 1;
$L__BB2_11:
	ret;

}
	// .globl	_Z16symgs_csr_hw_bdoPiS_PfS0_S0_S0_S_S_S_
.visible .entry _Z16symgs_csr_hw_bdoPiS_PfS0_S0_S0_S_S_S_(
	.param .u64 .ptr .align 1 _Z16symgs_csr_hw_bdoPiS_PfS0_S0_S0_S_S_S__param_0,
	.param .u64 .ptr .align 1 _Z16symgs_csr_hw_bdoPiS_PfS0_S0_S0_S_S_S__param_1,
	.param .u64 .ptr .align 1 _Z16symgs_csr_hw_bdoPiS_PfS0_S0_S0_S_S_S__param_2,
	.param .u64 .ptr .align 1 _Z16symgs_csr_hw_bdoPiS_PfS0_S0_S0_S_S_S__param_3,
	.param .u64 .ptr .align 1 _Z16symgs_csr_hw_bdoPiS_PfS0_S0_S0_S_S_S__param_4,
	.param .u64 .ptr .align 1 _Z16symgs_csr_hw_bdoPiS_PfS0_S0_S0_S_S_S__param_5,
	.param .u64 .ptr .align 1 _Z16symgs_csr_hw_bdoPiS_PfS0_S0_S0_S_S_S__param_6,
	.param .u64 .ptr .align 1 _Z16symgs_csr_hw_bdoPiS_PfS0_S0_S0_S_S_S__param_7,
	.param .u64 .ptr .align 1 _Z16symgs_csr_hw_bdoPiS_PfS0_S0_S0_S_S_S__param_8
)
{
	.reg .pred 	%p<8>;
	.reg .b32 	%r<13>;
	.reg .b32 	%f<15>;
	.reg .b64 	%rd<39>;
	// demoted variable
	.shared .align 4 .f32 _ZZ16symgs_csr_hw_bdoPiS_PfS0_S0_S0_S_S_S_E3sum;
	// demoted variable
	.shared .align 4 .f32 _ZZ16symgs_csr_hw_bdoPiS_PfS0_S0_S0_S_S_S_E5x_tmp;
	ld.param.u64 	%rd5, [_Z16symgs_csr_hw_bdoPiS_PfS0_S0_S0_S_S_S__param_0];
	ld.param.u64 	%rd6, [_Z16symgs_csr_hw_bdoPiS_PfS0_S0_S0_S_S_S__param_1];
	ld.param.u64 	%rd10, [_Z16symgs_csr_hw_bdoPiS_PfS0_S0_S0_S_S_S__param_2];
	ld.param.u64 	%rd11, [_Z16symgs_csr_hw_bdoPiS_PfS0_S0_S0_S_S_S__param_3];
	ld.param.u64 	%rd12, [_Z16symgs_csr_hw_bdoPiS_PfS0_S0_S0_S_S_S__param_4];
	ld.param.u64 	%rd7, [_Z16symgs_csr_hw_bdoPiS_PfS0_S0_S0_S_S_S__param_5];
	ld.param.u64 	%rd8, [_Z16symgs_csr_hw_bdoPiS_PfS0_S0_S0_S_S_S__param_6];
	ld.param.u64 	%rd13, [_Z16symgs_csr_hw_bdoPiS_PfS0_S0_S0_S_S_S__param_7];
	ld.param.u64 	%rd9, [_Z16symgs_csr_hw_bdoPiS_PfS0_S0_S0_S_S_S__param_8];
	cvta.to.global.u64 	%rd1, %rd11;
	cvta.to.global.u64 	%rd2, %rd12;
	cvta.to.global.u64 	%rd3, %rd10;
	cvta.to.global.u64 	%rd14, %rd13;
	mov.u32 	%r1, %ctaid.x;
	mul.wide.u32 	%rd15, %r1, 4;
	add.s64 	%rd4, %rd14, %rd15;
	ld.global.u32 	%r7, [%rd4];
	setp.ne.s32 	%p1, %r7, 0;
	@%p1 bra 	$L__BB3_11;
	cvta.to.global.u64 	%rd16, %rd8;
	add.s64 	%rd18, %rd16, %rd15;
	ld.global.u32 	%r8, [%rd18];
	setp.eq.s32 	%p2, %r8, 0;
	@%p2 bra 	$L__BB3_11;
	cvta.to.global.u64 	%rd19, %rd5;
	add.s64 	%rd21, %rd19, %rd15;
	ld.global.u32 	%r2, [%rd21+4];
	ld.global.u32 	%r3, [%rd21];
	mov.u32 	%r4, %tid.x;
	setp.ne.s32 	%p3, %r4, 0;
	@%p3 bra 	$L__BB3_4;
	mov.b32 	%r9, 0;
	st.shared.u32 	[_ZZ16symgs_csr_hw_bdoPiS_PfS0_S0_S0_S_S_S_E3sum], %r9;
$L__BB3_4:
	sub.s32 	%r10, %r2, %r3;
	setp.ge.u32 	%p4, %r4, %r10;
	@%p4 bra 	$L__BB3_9;
	add.s32 	%r5, %r3, %r4;
	cvta.to.global.u64 	%rd22, %rd6;
	mul.wide.u32 	%rd23, %r5, 4;
	add.s64 	%rd24, %rd22, %rd23;
	ld.global.u32 	%r6, [%rd24];
	setp.lt.s32 	%p5, %r6, 0;
	@%p5 bra 	$L__BB3_9;
	setp.le.u32 	%p6, %r6, %r1;
	@%p6 bra 	$L__BB3_8;
	add.s64 	%rd30, %rd3, %rd23;
	ld.global.f32 	%f5, [%rd30];
	mul.wide.u32 	%rd31, %r6, 4;
	add.s64 	%rd32, %rd1, %rd31;
	ld.global.f32 	%f6, [%rd32];
	mul.f32 	%f7, %f5, %f6;
	atom.shared.add.f32 	%f8, [_ZZ16symgs_csr_hw_bdoPiS_PfS0_S0_S0_S_S_S_E3sum], %f7;
	bra.uni 	$L__BB3_9;
$L__BB3_8:
	add.s64 	%rd26, %rd3, %rd23;
	ld.global.f32 	%f1, [%rd26];
	mul.wide.u32 	%rd27, %r6, 4;
	add.s64 	%rd28, %rd2, %rd27;
	ld.global.f32 	%f2, [%rd28];
	mul.f32 	%f3, %f1, %f2;
	atom.shared.add.f32 	%f4, [_ZZ16symgs_csr_hw_bdoPiS_PfS0_S0_S0_S_S_S_E3sum], %f3;
$L__BB3_9:
	setp.ne.s32 	%p7, %r4, 0;
	@%p7 bra 	$L__BB3_11;
	add.s64 	%rd34, %rd2, %rd15;
	ld.global.f32 	%f9, [%rd34];
	ld.shared.f32 	%f10, [_ZZ16symgs_csr_hw_bdoPiS_PfS0_S0_S0_S_S_S_E3sum];
	sub.f32 	%f11, %f9, %f10;
	cvta.to.global.u64 	%rd35, %rd7;
	add.s64 	%rd36, %rd35, %rd15;
	ld.global.f32 	%f12, [%rd36];
	fma.rn.f32 	%f13, %f9, %f12, %f11;
	st.shared.f32 	[_ZZ16symgs_csr_hw_bdoPiS_PfS0_S0_S0_S_S_S_E5x_tmp], %f13;
	div.rn.f32 	%f14, %f13, %f12;
	add.s64 	%rd37, %rd1, %rd15;
	st.global.f32 	[%rd37], %f14;
	mov.b32 	%r11, 1;
	st.global.u32 	[%rd4], %r11;
	cvta.to.global.u64 	%rd38, %rd9;
	atom.global.add.u32 	%r12, [%rd38], 1;
$L__BB3_11:
	ret;

}


// ===== COMPILED SASS (sm_100) =====

	.target	sm_100

	.elftype	@"ET_EXEC"


//--------------------- .note.nv.tkinfo           --------------------------
	.section	.note.nv.tkinfo,"",@"SHT_NOTE"
	.sectionflags	@"SHF_NOTE_NV_TKINFO"
	.tkinfo
        /*0018*/ 	.word	0x00000002
        /*0030*/ 	.string	""
        /*0030*/ 	.string	"ptxas"
        /*0030*/ 	.string	"Cuda compilation tools, release 13.0, V13.0.88"
        /*0030*/ 	.string	"Build cuda_13.0.r13.0/compiler.36424714_0"
        /*0030*/ 	.string	"-arch sm_100 -m 64 "



//--------------------- .note.nv.cuinfo           --------------------------
	.section	.note.nv.cuinfo,"",@"SHT_NOTE"
	.sectionflags	@"SHF_NOTE_NV_CUINFO"
        /*0018*/ 	.short	0x0002
        /*001a*/ 	.short	0x0064
        /*001c*/ 	.short	0x0082
	.zero		2


//--------------------- .nv.info                  --------------------------
	.section	.nv.info,"",@"SHT_CUDA_INFO"
	.align	4


	//----- nvinfo : EIATTR_REGCOUNT
	.align		4
        /*0000*/ 	.byte	0x04, 0x2f
        /*0002*/ 	.short	(.L_1 - .L_0)
	.align		4
.L_0:
        /*0004*/ 	.word	index@(_Z19symgs_csr_hw_freadyPiS_S_S_i)
        /*0008*/ 	.word	0x00000012


	//----- nvinfo : EIATTR_FRAME_SIZE
	.align		4
.L_1:
        /*000c*/ 	.byte	0x04, 0x11
        /*000e*/ 	.short	(.L_3 - .L_2)
	.align		4
.L_2:
        /*0010*/ 	.word	index@(_Z19symgs_csr_hw_freadyPiS_S_S_i)
        /*0014*/ 	.word	0x00000000


	//----- nvinfo : EIATTR_REGCOUNT
	.align		4
.L_3:
        /*0018*/ 	.byte	0x04, 0x2f
        /*001a*/ 	.short	(.L_5 - .L_4)
	.align		4
.L_4:
        /*001c*/ 	.word	index@(_Z19symgs_csr_hw_breadyPiS_S_S_i)
        /*0020*/ 	.word	0x00000012


	//----- nvinfo : EIATTR_FRAME_SIZE
	.align		4
.L_5:
        /*0024*/ 	.byte	0x04, 0x11
        /*0026*/ 	.short	(.L_7 - .L_6)
	.align		4
.L_6:
        /*0028*/ 	.word	index@(_Z19symgs_csr_hw_breadyPiS_S_S_i)
        /*002c*/ 	.word	0x00000000


	//----- nvinfo : EIATTR_REGCOUNT
	.align		4
.L_7:
        /*0030*/ 	.byte	0x04, 0x2f
        /*0032*/ 	.short	(.L_9 - .L_8)
	.align		4
.L_8:
        /*0034*/ 	.word	index@(_Z16symgs_csr_hw_fdoPiS_PfS0_S0_S0_S_S_S_)
        /*0038*/ 	.word	0x00000011


	//----- nvinfo : EIATTR_FRAME_SIZE
	.align		4
.L_9:
        /*003c*/ 	.byte	0x04, 0x11
        /*003e*/ 	.short	(.L_11 - .L_10)
	.align		4
.L_10:
        /*0040*/ 	.word	index@($__internal_1_$__cuda_sm3x_div_rn_noftz_f32_slowpath)
        /*0044*/ 	.word	0x00000000


	//----- nvinfo : EIATTR_FRAME_SIZE
	.align		4
.L_11:
        /*0048*/ 	.byte	0x04, 0x11
        /*004a*/ 	.short	(.L_13 - .L_12)
	.align		4
.L_12:
        /*004c*/ 	.word	index@(_Z16symgs_csr_hw_fdoPiS_PfS0_S0_S0_S_S_S_)
        /*0050*/ 	.word	0x00000000


	//----- nvinfo : EIATTR_REGCOUNT
	.align		4
.L_13:
        /*0054*/ 	.byte	0x04, 0x2f
        /*0056*/ 	.short	(.L_15 - .L_14)
	.align		4
.L_14:
        /*0058*/ 	.word	index@(_Z16symgs_csr_hw_bdoPiS_PfS0_S0_S0_S_S_S_)
        /*005c*/ 	.word	0x00000011


	//----- nvinfo : EIATTR_FRAME_SIZE
	.align		4
.L_15:
        /*0060*/ 	.byte	0x04, 0x11
        /*0062*/ 	.short	(.L_17 - .L_16)
	.align		4
.L_16:
        /*0064*/ 	.word	index@($__internal_0_$__cuda_sm3x_div_rn_noftz_f32_slowpath)
        /*0068*/ 	.word	0x00000000


	//----- nvinfo : EIATTR_FRAME_SIZE
	.align		4
.L_17:
        /*006c*/ 	.byte	0x04, 0x11
        /*006e*/ 	.short	(.L_19 - .L_18)
	.align		4
.L_18:
        /*0070*/ 	.word	index@(_Z16symgs_csr_hw_bdoPiS_PfS0_S0_S0_S_S_S_)
        /*0074*/ 	.word	0x00000000


	//----- nvinfo : EIATTR_MIN_STACK_SIZE
	.align		4
.L_19:
        /*0078*/ 	.byte	0x04, 0x12
        /*007a*/ 	.short	(.L_21 - .L_20)
	.align		4
.L_20:
        /*007c*/ 	.word	index@(_Z16symgs_csr_hw_bdoPiS_PfS0_S0_S0_S_S_S_)
        /*0080*/ 	.word	0x00000000


	//----- nvinfo : EIATTR_MIN_STACK_SIZE
	.align		4
.L_21:
        /*0084*/ 	.byte	0x04, 0x12
        /*0086*/ 	.short	(.L_23 - .L_22)
	.align		4
.L_22:
        /*0088*/ 	.word	index@(_Z16symgs_csr_hw_fdoPiS_PfS0_S0_S0_S_S_S_)
        /*008c*/ 	.word	0x00000000


	//----- nvinfo : EIATTR_MIN_STACK_SIZE
	.align		4
.L_23:
        /*0090*/ 	.byte	0x04, 0x12
        /*0092*/ 	.short	(.L_25 - .L_24)
	.align		4
.L_24:
        /*0094*/ 	.word	index@(_Z19symgs_csr_hw_breadyPiS_S_S_i)
        /*0098*/ 	.word	0x00000000


	//----- nvinfo : EIATTR_MIN_STACK_SIZE
	.align		4
.L_25:
        /*009c*/ 	.byte	0x04, 0x12
        /*009e*/ 	.short	(.L_27 - .L_26)
	.align		4
.L_26:
        /*00a0*/ 	.word	index@(_Z19symgs_csr_hw_freadyPiS_S_S_i)
        /*00a4*/ 	.word	0x00000000
.L_27:


//--------------------- .nv.compat                --------------------------
	.section	.nv.compat,"",@"SHT_CUDA_COMPAT_INFO"
	.align	4
        /*0000*/ 	.byte	0x02, 0x09, 0x00, 0x00, 0x02, 0x02, 0x01, 0x00, 0x02, 0x05, 0x05, 0x00, 0x03, 0x07, 0x01, 0x01
        /*0010*/ 	.byte	0x02, 0x03, 0x00, 0x00, 0x02, 0x06, 0x01, 0x00, 0x04, 0x0b, 0x08, 0x00, 0x01, 0x00, 0x00, 0x00
        /*0020*/ 	.byte	0x00, 0x00, 0x00, 0x00


//--------------------- .nv.info._Z16symgs_csr_hw_bdoPiS_PfS0_S0_S0_S_S_S_ --------------------------
	.section	.nv.info._Z16symgs_csr_hw_bdoPiS_PfS0_S0_S0_S_S_S_,"",@"SHT_CUDA_INFO"
	.sectionflags	@""
	.align	4


	//----- nvinfo : EIATTR_CUDA_API_VERSION
	.align		4
        /*0000*/ 	.byte	0x04, 0x37
        /*0002*/ 	.short	(.L_29 - .L_28)
.L_28:
        /*0004*/ 	.word	0x00000082


	//----- nvinfo : EIATTR_KPARAM_INFO
	.align		4
.L_29:
        /*0008*/ 	.byte	0x04, 0x17
        /*000a*/ 	.short	(.L_31 - .L_30)
.L_30:
        /*000c*/ 	.word	0x00000000
        /*0010*/ 	.short	0x0008
        /*0012*/ 	.short	0x0040
        /*0014*/ 	.byte	0x00, 0xf5, 0x21, 0x00


	//----- nvinfo : EIATTR_KPARAM_INFO
	.align		4
.L_31:
        /*0018*/ 	.byte	0x04, 0x17
        /*001a*/ 	.short	(.L_33 - .L_32)
.L_32:
        /*001c*/ 	.word	0x00000000
        /*0020*/ 	.short	0x0007
        /*0022*/ 	.short	0x0038
        /*0024*/ 	.byte	0x00, 0xf5, 0x21, 0x00


	//----- nvinfo : EIATTR_KPARAM_INFO
	.align		4
.L_33:
        /*0028*/ 	.byte	0x04, 0x17
        /*002a*/ 	.short	(.L_35 - .L_34)
.L_34:
        /*002c*/ 	.word	0x00000000
        /*0030*/ 	.short	0x0006
        /*0032*/ 	.short	0x0030
        /*0034*/ 	.byte	0x00, 0xf5, 0x21, 0x00


	//----- nvinfo : EIATTR_KPARAM_INFO
	.align		4
.L_35:
        /*0038*/ 	.byte	0x04, 0x17
        /*003a*/ 	.short	(.L_37 - .L_36)
.L_36:
        /*003c*/ 	.word	0x00000000
        /*0040*/ 	.short	0x0005
        /*0042*/ 	.short	0x0028
        /*0044*/ 	.byte	0x00, 0xf5, 0x21, 0x00


	//----- nvinfo : EIATTR_KPARAM_INFO
	.align		4
.L_37:
        /*0048*/ 	.byte	0x04, 0x17
        /*004a*/ 	.short	(.L_39 - .L_38)
.L_38:
        /*004c*/ 	.word	0x00000000
        /*0050*/ 	.short	0x0004
        /*0052*/ 	.short	0x0020
        /*0054*/ 	.byte	0x00, 0xf5, 0x21, 0x00


	//----- nvinfo : EIATTR_KPARAM_INFO
	.align		4
.L_39:
        /*0058*/ 	.byte	0x04, 0x17
        /*005a*/ 	.short	(.L_41 - .L_40)
.L_40:
        /*005c*/ 	.word	0x00000000
        /*0060*/ 	.short	0x0003
        /*0062*/ 	.short	0x0018
        /*0064*/ 	.byte	0x00, 0xf5, 0x21, 0x00


	//----- nvinfo : EIATTR_KPARAM_INFO
	.align		4
.L_41:
        /*0068*/ 	.byte	0x04, 0x17
        /*006a*/ 	.short	(.L_43 - .L_42)
.L_42:
        /*006c*/ 	.word	0x00000000
        /*0070*/ 	.short	0x0002
        /*0072*/ 	.short	0x0010
        /*0074*/ 	.byte	0x00, 0xf5, 0x21, 0x00


	//----- nvinfo : EIATTR_KPARAM_INFO
	.align		4
.L_43:
        /*0078*/ 	.byte	0x04, 0x17
        /*007a*/ 	.short	(.L_45 - .L_44)
.L_44:
        /*007c*/ 	.word	0x00000000
        /*0080*/ 	.short	0x0001
        /*0082*/ 	.short	0x0008
        /*0084*/ 	.byte	0x00, 0xf5, 0x21, 0x00


	//----- nvinfo : EIATTR_KPARAM_INFO
	.align		4
.L_45:
        /*0088*/ 	.byte	0x04, 0x17
        /*008a*/ 	.short	(.L_47 - .L_46)
.L_46:
        /*008c*/ 	.word	0x00000000
        /*0090*/ 	.short	0x0000
        /*0092*/ 	.short	0x0000
        /*0094*/ 	.byte	0x00, 0xf5, 0x21, 0x00


	//----- nvinfo : EIATTR_SPARSE_MMA_MASK
	.align		4
.L_47:
        /*0098*/ 	.byte	0x03, 0x50
        /*009a*/ 	.short	0x0000


	//----- nvinfo : EIATTR_MAXREG_COUNT
	.align		4
        /*009c*/ 	.byte	0x03, 0x1b
        /*009e*/ 	.short	0x00ff


	//----- nvinfo : EIATTR_MERCURY_ISA_VERSION
	.align		4
        /*00a0*/ 	.byte	0x03, 0x5f
        /*00a2*/ 	.short	0x0101


	//----- nvinfo : EIATTR_VRC_CTA_INIT_COUNT
	.align		4
        /*00a4*/ 	.byte	0x02, 0x4a
	.zero		1
	.zero		1


	//----- nvinfo : EIATTR_EXIT_INSTR_OFFSETS
	.align		4
        /*00a8*/ 	.byte	0x04, 0x1c
        /*00aa*/ 	.short	(.L_49 - .L_48)


	//   ....[0]....
.L_48:
        /*00ac*/ 	.word	0x00000070


	//   ....[1]....
        /*00b0*/ 	.word	0x000000c0


	//   ....[2]....
        /*00b4*/ 	.word	0x00000410


	//   ....[3]....
        /*00b8*/ 	.word	0x00000610


	//----- nvinfo : EIATTR_CRS_STACK_SIZE
	.align		4
.L_49:
        /*00bc*/ 	.byte	0x04, 0x1e
        /*00be*/ 	.short	(.L_51 - .L_50)
.L_50:
        /*00c0*/ 	.word	0x00000000


	//----- nvinfo : EIATTR_CBANK_PARAM_SIZE
	.align		4
.L_51:
        /*00c4*/ 	.byte	0x03, 0x19
        /*00c6*/ 	.short	0x0048


	//----- nvinfo : EIATTR_PARAM_CBANK
	.align		4
        /*00c8*/ 	.byte	0x04, 0x0a
        /*00ca*/ 	.short	(.L_53 - .L_52)
	.align		4
.L_52:
        /*00cc*/ 	.word	index@(.nv.constant0._Z16symgs_csr_hw_bdoPiS_PfS0_S0_S0_S_S_S_)
        /*00d0*/ 	.short	0x0380
        /*00d2*/ 	.short	0x0048


	//----- nvinfo : EIATTR_SW_WAR
	.align		4
.L_53:
        /*00d4*/ 	.byte	0x04, 0x36
        /*00d6*/ 	.short	(.L_55 - .L_54)
.L_54:
        /*00d8*/ 	.word	0x00000008
.L_55:


//--------------------- .nv.info._Z16symgs_csr_hw_fdoPiS_PfS0_S0_S0_S_S_S_ --------------------------
	.section	.nv.info._Z16symgs_csr_hw_fdoPiS_PfS0_S0_S0_S_S_S_,"",@"SHT_CUDA_INFO"
	.sectionflags	@""
	.align	4


	//----- nvinfo : EIATTR_CUDA_API_VERSION
	.align		4
        /*0000*/ 	.byte	0x04, 0x37
        /*0002*/ 	.short	(.L_57 - .L_56)
.L_56:
        /*0004*/ 	.word	0x00000082


	//----- nvinfo : EIATTR_KPARAM_INFO
	.align		4
.L_57:
        /*0008*/ 	.byte	0x04, 0x17
        /*000a*/ 	.short	(.L_59 - .L_58)
.L_58:
        /*000c*/ 	.word	0x00000000
        /*0010*/ 	.short	0x0008
        /*0012*/ 	.short	0x0040
        /*0014*/ 	.byte	0x00, 0xf5, 0x21, 0x00


	//----- nvinfo : EIATTR_KPARAM_INFO
	.align		4
.L_59:
        /*0018*/ 	.byte	0x04, 0x17
        /*001a*/ 	.short	(.L_61 - .L_60)
.L_60:
        /*001c*/ 	.word	0x00000000
        /*0020*/ 	.short	0x0007
        /*0022*/ 	.short	0x0038
        /*0024*/ 	.byte	0x00, 0xf5, 0x21, 0x00


	//----- nvinfo : EIATTR_KPARAM_INFO
	.align		4
.L_61:
        /*0028*/ 	.byte	0x04, 0x17
        /*002a*/ 	.short	(.L_63 - .L_62)
.L_62:
        /*002c*/ 	.word	0x00000000
        /*0030*/ 	.short	0x0006
        /*0032*/ 	.short	0x0030
        /*0034*/ 	.byte	0x00, 0xf5, 0x21, 0x00


	//----- nvinfo : EIATTR_KPARAM_INFO
	.align		4
.L_63:
        /*0038*/ 	.byte	0x04, 0x17
        /*003a*/ 	.short	(.L_65 - .L_64)
.L_64:
        /*003c*/ 	.word	0x00000000
        /*0040*/ 	.short	0x0005
        /*0042*/ 	.short	0x0028
        /*0044*/ 	.byte	0x00, 0xf5, 0x21, 0x00


	//----- nvinfo : EIATTR_KPARAM_INFO
	.align		4
.L_65:
        /*0048*/ 	.byte	0x04, 0x17
        /*004a*/ 	.short	(.L_67 - .L_66)
.L_66:
        /*004c*/ 	.word	0x00000000
        /*0050*/ 	.short	0x0004
        /*0052*/ 	.short	0x0020
        /*0054*/ 	.byte	0x00, 0xf5, 0x21, 0x00


	//----- nvinfo : EIATTR_KPARAM_INFO
	.align		4
.L_67:
        /*0058*/ 	.byte	0x04, 0x17
        /*005a*/ 	.short	(.L_69 - .L_68)
.L_68:
        /*005c*/ 	.word	0x00000000
        /*0060*/ 	.short	0x0003
        /*0062*/ 	.short	0x0018
        /*0064*/ 	.byte	0x00, 0xf5, 0x21, 0x00


	//----- nvinfo : EIATTR_KPARAM_INFO
	.align		4
.L_69:
        /*0068*/ 	.byte	0x04, 0x17
        /*006a*/ 	.short	(.L_71 - .L_70)
.L_70:
        /*006c*/ 	.word	0x00000000
        /*0070*/ 	.short	0x0002
        /*0072*/ 	.short	0x0010
        /*0074*/ 	.byte	0x00, 0xf5, 0x21, 0x00


	//----- nvinfo : EIATTR_KPARAM_INFO
	.align		4
.L_71:
        /*0078*/ 	.byte	0x04, 0x17
        /*007a*/ 	.short	(.L_73 - .L_72)
.L_72:
        /*007c*/ 	.word	0x00000000
        /*0080*/ 	.short	0x0001
        /*0082*/ 	.short	0x0008
        /*0084*/ 	.byte	0x00, 0xf5, 0x21, 0x00


	//----- nvinfo : EIATTR_KPARAM_INFO
	.align		4
.L_73:
        /*0088*/ 	.byte	0x04, 0x17
        /*008a*/ 	.short	(.L_75 - .L_74)
.L_74:
        /*008c*/ 	.word	0x00000000
        /*0090*/ 	.short	0x0000
        /*0092*/ 	.short	0x0000
        /*0094*/ 	.byte	0x00, 0xf5, 0x21, 0x00


	//----- nvinfo : EIATTR_SPARSE_MMA_MASK
	.align		4
.L_75:
        /*0098*/ 	.byte	0x03, 0x50
        /*009a*/ 	.short	0x0000


	//----- nvinfo : EIATTR_MAXREG_COUNT
	.align		4
        /*009c*/ 	.byte	0x03, 0x1b
        /*009e*/ 	.short	0x00ff


	//----- nvinfo : EIATTR_NUM_BARRIERS
	.align		4
        /*00a0*/ 	.byte	0x02, 0x4c
        /*00a2*/ 	.byte	0x01
	.zero		1


	//----- nvinfo : EIATTR_MERCURY_ISA_VERSION
	.align		4
        /*00a4*/ 	.byte	0x03, 0x5f
        /*00a6*/ 	.short	0x0101


	//----- nvinfo : EIATTR_VRC_CTA_INIT_COUNT
	.align		4
        /*00a8*/ 	.byte	0x02, 0x4a
	.zero		1
	.zero		1


	//----- nvinfo : EIATTR_EXIT_INSTR_OFFSETS
	.align		4
        /*00ac*/ 	.byte	0x04, 0x1c
        /*00ae*/ 	.short	(.L_77 - .L_76)


	//   ....[0]....
.L_76:
        /*00b0*/ 	.word	0x00000070


	//   ....[1]....
        /*00b4*/ 	.word	0x000000c0


	//   ....[2]....
        /*00b8*/ 	.word	0x00000440


	//   ....[3]....
        /*00bc*/ 	.word	0x00000640


	//----- nvinfo : EIATTR_CRS_STACK_SIZE
	.align		4
.L_77:
        /*00c0*/ 	.byte	0x04, 0x1e
        /*00c2*/ 	.short	(.L_79 - .L_78)
.L_78:
        /*00c4*/ 	.word	0x00000000


	//----- nvinfo : EIATTR_CBANK_PARAM_SIZE
	.align		4
.L_79:
        /*00c8*/ 	.byte	0x03, 0x19
        /*00ca*/ 	.short	0x0048


	//----- nvinfo : EIATTR_PARAM_CBANK
	.align		4
        /*00cc*/ 	.byte	0x04, 0x0a
        /*00ce*/ 	.short	(.L_81 - .L_80)
	.align		4
.L_80:
        /*00d0*/ 	.word	index@(.nv.constant0._Z16symgs_csr_hw_fdoPiS_PfS0_S0_S0_S_S_S_)
        /*00d4*/ 	.short	0x0380
        /*00d6*/ 	.short	0x0048


	//----- nvinfo : EIATTR_SW_WAR
	.align		4
.L_81:
        /*00d8*/ 	.byte	0x04, 0x36
        /*00da*/ 	.short	(.L_83 - .L_82)
.L_82:
        /*00dc*/ 	.word	0x00000008
.L_83:


//--------------------- .nv.info._Z19symgs_csr_hw_breadyPiS_S_S_i --------------------------
	.section	.nv.info._Z19symgs_csr_hw_breadyPiS_S_S_i,"",@"SHT_CUDA_INFO"
	.sectionflags	@""
	.align	4


	//----- nvinfo : EIATTR_CUDA_API_VERSION
	.align		4
        /*0000*/ 	.byte	0x04, 0x37
        /*0002*/ 	.short	(.L_85 - .L_84)
.L_84:
        /*0004*/ 	.word	0x00000082


	//----- nvinfo : EIATTR_KPARAM_INFO
	.align		4
.L_85:
        /*0008*/ 	.byte	0x04, 0x17
        /*000a*/ 	.short	(.L_87 - .L_86)
.L_86:
        /*000c*/ 	.word	0x00000000
        /*0010*/ 	.short	0x0004
        /*0012*/ 	.short	0x0020
        /*0014*/ 	.byte	0x00, 0xf0, 0x11, 0x00


	//----- nvinfo : EIATTR_KPARAM_INFO
	.align		4
.L_87:
        /*0018*/ 	.byte	0x04, 0x17
        /*001a*/ 	.short	(.L_89 - .L_88)
.L_88:
        /*001c*/ 	.word	0x00000000
        /*0020*/ 	.short	0x0003
        /*0022*/ 	.short	0x0018
        /*0024*/ 	.byte	0x00, 0xf5, 0x21, 0x00


	//----- nvinfo : EIATTR_KPARAM_INFO
	.align		4
.L_89:
        /*0028*/ 	.byte	0x04, 0x17
        /*002a*/ 	.short	(.L_91 - .L_90)
.L_90:
        /*002c*/ 	.word	0x00000000
        /*0030*/ 	.short	0x0002
        /*0032*/ 	.short	0x0010
        /*0034*/ 	.byte	0x00, 0xf5, 0x21, 0x00


	//----- nvinfo : EIATTR_KPARAM_INFO
	.align		4
.L_91:
        /*0038*/ 	.byte	0x04, 0x17
        /*003a*/ 	.short	(.L_93 - .L_92)
.L_92:
        /*003c*/ 	.word	0x00000000
        /*0040*/ 	.short	0x0001
        /*0042*/ 	.short	0x0008
        /*0044*/ 	.byte	0x00, 0xf5, 0x21, 0x00


	//----- nvinfo : EIATTR_KPARAM_INFO
	.align		4
.L_93:
        /*0048*/ 	.byte	0x04, 0x17
        /*004a*/ 	.short	(.L_95 - .L_94)
.L_94:
        /*004c*/ 	.word	0x00000000
        /*0050*/ 	.short	0x0000
        /*0052*/ 	.short	0x0000
        /*0054*/ 	.byte	0x00, 0xf5, 0x21, 0x00


	//----- nvinfo : EIATTR_SPARSE_MMA_MASK
	.align		4
.L_95:
        /*0058*/ 	.byte	0x03, 0x50
        /*005a*/ 	.short	0x0000


	//----- nvinfo : EIATTR_MAXREG_COUNT
	.align		4
        /*005c*/ 	.byte	0x03, 0x1b
        /*005e*/ 	.short	0x00ff


	//----- nvinfo : EIATTR_MERCURY_ISA_VERSION
	.align		4
        /*0060*/ 	.byte	0x03, 0x5f
        /*0062*/ 	.short	0x0101


	//----- nvinfo : EIATTR_VRC_CTA_INIT_COUNT
	.align		4
        /*0064*/ 	.byte	0x02, 0x4a
	.zero		1
	.zero		1


	//----- nvinfo : EIATTR_EXIT_INSTR_OFFSETS
	.align		4
        /*0068*/ 	.byte	0x04, 0x1c
        /*006a*/ 	.short	(.L_97 - .L_96)


	//   ....[0]....
.L_96:
        /*006c*/ 	.word	0x00000070


	//   ....[1]....
        /*0070*/ 	.word	0x000000d0


	//   ....[2]....
        /*0074*/ 	.word	0x00000180


	//   ....[3]....
        /*0078*/ 	.word	0x000001d0


	//   ....[4]....
        /*007c*/ 	.word	0x00000230


	//   ....[5]....
        /*0080*/ 	.word	0x000002c0


	//----- nvinfo : EIATTR_CRS_STACK_SIZE
	.align		4
.L_97:
        /*0084*/ 	.byte	0x04, 0x1e
        /*0086*/ 	.short	(.L_99 - .L_98)
.L_98:
        /*0088*/ 	.word	0x00000000


	//----- nvinfo : EIATTR_CBANK_PARAM_SIZE
	.align		4
.L_99:
        /*008c*/ 	.byte	0x03, 0x19
        /*008e*/ 	.short	0x0024


	//----- nvinfo : EIATTR_PARAM_CBANK
	.align		4
        /*0090*/ 	.byte	0x04, 0x0a
        /*0092*/ 	.short	(.L_101 - .L_100)
	.align		4
.L_100:
        /*0094*/ 	.word	index@(.nv.constant0._Z19symgs_csr_hw_breadyPiS_S_S_i)
        /*0098*/ 	.short	0x0380
        /*009a*/ 	.short	0x0024


	//----- nvinfo : EIATTR_SW_WAR
	.align		4
.L_101:
        /*009c*/ 	.byte	0x04, 0x36
        /*009e*/ 	.short	(.L_103 - .L_102)
.L_102:
        /*00a0*/ 	.word	0x00000008
.L_103:


//--------------------- .nv.info._Z19symgs_csr_hw_freadyPiS_S_S_i --------------------------
	.section	.nv.info._Z19symgs_csr_hw_freadyPiS_S_S_i,"",@"SHT_CUDA_INFO"
	.sectionflags	@""
	.align	4


	//----- nvinfo : EIATTR_CUDA_API_VERSION
	.align		4
        /*0000*/ 	.byte	0x04, 0x37
        /*0002*/ 	.short	(.L_105 - .L_104)
.L_104:
        /*0004*/ 	.word	0x00000082


	//----- nvinfo : EIATTR_KPARAM_INFO
	.align		4
.L_105:
        /*0008*/ 	.byte	0x04, 0x17
        /*000a*/ 	.short	(.L_107 - .L_106)
.L_106:
        /*000c*/ 	.word	0x00000000
        /*0010*/ 	.short	0x0004
        /*0012*/ 	.short	0x0020
        /*0014*/ 	.byte	0x00, 0xf0, 0x11, 0x00


	//----- nvinfo : EIATTR_KPARAM_INFO
	.align		4
.L_107:
        /*0018*/ 	.byte	0x04, 0x17
        /*001a*/ 	.short	(.L_109 - .L_108)
.L_108:
        /*001c*/ 	.word	0x00000000
        /*0020*/ 	.short	0x0003
        /*0022*/ 	.short	0x0018
        /*0024*/ 	.byte	0x00, 0xf5, 0x21, 0x00


	//----- nvinfo : EIATTR_KPARAM_INFO
	.align		4
.L_109:
        /*0028*/ 	.byte	0x04, 0x17
        /*002a*/ 	.short	(.L_111 - .L_110)
.L_110:
        /*002c*/ 	.word	0x00000000
        /*0030*/ 	.short	0x0002
        /*0032*/ 	.short	0x0010
        /*0034*/ 	.byte	0x00, 0xf5, 0x21, 0x00


	//----- nvinfo : EIATTR_KPARAM_INFO
	.align		4
.L_111:
        /*0038*/ 	.byte	0x04, 0x17
        /*003a*/ 	.short	(.L_113 - .L_112)
.L_112:
        /*003c*/ 	.word	0x00000000
        /*0040*/ 	.short	0x0001
        /*0042*/ 	.short	0x0008
        /*0044*/ 	.byte	0x00, 0xf5, 0x21, 0x00


	//----- nvinfo : EIATTR_KPARAM_INFO
	.align		4
.L_113:
        /*0048*/ 	.byte	0x04, 0x17
        /*004a*/ 	.short	(.L_115 - .L_114)
.L_114:
        /*004c*/ 	.word	0x00000000
        /*0050*/ 	.short	0x0000
        /*0052*/ 	.short	0x0000
        /*0054*/ 	.byte	0x00, 0xf5, 0x21, 0x00


	//----- nvinfo : EIATTR_SPARSE_MMA_MASK
	.align		4
.L_115:
        /*0058*/ 	.byte	0x03, 0x50
        /*005a*/ 	.short	0x0000


	//----- nvinfo : EIATTR_MAXREG_COUNT
	.align		4
        /*005c*/ 	.byte	0x03, 0x1b
        /*005e*/ 	.short	0x00ff


	//----- nvinfo : EIATTR_MERCURY_ISA_VERSION
	.align		4
        /*0060*/ 	.byte	0x03, 0x5f
        /*0062*/ 	.short	0x0101


	//----- nvinfo : EIATTR_VRC_CTA_INIT_COUNT
	.align		4
        /*0064*/ 	.byte	0x02, 0x4a
	.zero		1
	.zero		1


	//----- nvinfo : EIATTR_EXIT_INSTR_OFFSETS
	.align		4
        /*0068*/ 	.byte	0x04, 0x1c
        /*006a*/ 	.short	(.L_117 - .L_116)


	//   ....[0]....
.L_116:
        /*006c*/ 	.word	0x00000070


	//   ....[1]....
        /*0070*/ 	.word	0x000000d0


	//   ....[2]....
        /*0074*/ 	.word	0x00000180


	//   ....[3]....
        /*0078*/ 	.word	0x000001d0


	//   ....[4]....
        /*007c*/ 	.word	0x00000230


	//   ....[5]....
        /*0080*/ 	.word	0x000002c0


	//----- nvinfo : EIATTR_CRS_STACK_SIZE
	.align		4
.L_117:
        /*0084*/ 	.byte	0x04, 0x1e
        /*0086*/ 	.short	(.L_119 - .L_118)
.L_118:
        /*0088*/ 	.word	0x00000000


	//----- nvinfo : EIATTR_CBANK_PARAM_SIZE
	.align		4
.L_119:
        /*008c*/ 	.byte	0x03, 0x19
        /*008e*/ 	.short	0x0024


	//----- nvinfo : EIATTR_PARAM_CBANK
	.align		4
        /*0090*/ 	.byte	0x04, 0x0a
        /*0092*/ 	.short	(.L_121 - .L_120)
	.align		4
.L_120:
        /*0094*/ 	.word	index@(.nv.constant0._Z19symgs_csr_hw_freadyPiS_S_S_i)
        /*0098*/ 	.short	0x0380
        /*009a*/ 	.short	0x0024


	//----- nvinfo : EIATTR_SW_WAR
	.align		4
.L_121:
        /*009c*/ 	.byte	0x04, 0x36
        /*009e*/ 	.short	(.L_123 - .L_122)
.L_122:
        /*00a0*/ 	.word	0x00000008
.L_123:


//--------------------- .nv.callgraph             --------------------------
	.section	.nv.callgraph,"",@"SHT_CUDA_CALLGRAPH"
	.align	4
	.sectionentsize	8
	.align		4
        /*0000*/ 	.word	0x00000000
	.align		4
        /*0004*/ 	.word	0xffffffff
	.align		4
        /*0008*/ 	.word	0x00000000
	.align		4
        /*000c*/ 	.word	0xfffffffe
	.align		4
        /*0010*/ 	.word	0x00000000
	.align		4
        /*0014*/ 	.word	0xfffffffd
	.align		4
        /*0018*/ 	.word	0x00000000
	.align		4
        /*001c*/ 	.word	0xfffffffc


//--------------------- .text._Z16symgs_csr_hw_bdoPiS_PfS0_S0_S0_S_S_S_ --------------------------
	.section	.text._Z16symgs_csr_hw_bdoPiS_PfS0_S0_S0_S_S_S_,"ax",@progbits
	.align	128
        .global         _Z16symgs_csr_hw_bdoPiS_PfS0_S0_S0_S_S_S_
        .type           _Z16symgs_csr_hw_bdoPiS_PfS0_S0_S0_S_S_S_,@function
        .size           _Z16symgs_csr_hw_bdoPiS_PfS0_S0_S0_S_S_S_,(.L_x_34 - _Z16symgs_csr_hw_bdoPiS_PfS0_S0_S0_S_S_S_)
        .other          _Z16symgs_csr_hw_bdoPiS_PfS0_S0_S0_S_S_S_,@"STO_CUDA_ENTRY STV_DEFAULT"
_Z16symgs_csr_hw_bdoPiS_PfS0_S0_S0_S_S_S_:
.text._Z16symgs_csr_hw_bdoPiS_PfS0_S0_S0_S_S_S_:
[----:B------:R-:W-:Y:S01]  /*0000*/  LDC R1, c[0x0][0x37c] ;  /* 0x0000df00ff017b82 */ /* 0x000fe20000000800 */
[----:B------:R-:W0:Y:S07]  /*0010*/  S2R R2, SR_CTAID.X ;  /* 0x0000000000027919 */ /* 0x000e2e0000002500 */
[----:B------:R-:W0:Y:S01]  /*0020*/  LDC.64 R4, c[0x0][0x3b8] ;  /* 0x0000ee00ff047b82 */ /* 0x000e220000000a00 */
[----:B------:R-:W1:Y:S01]  /*0030*/  LDCU.64 UR6, c[0x0][0x358] ;  /* 0x00006b00ff0677ac */ /* 0x000e620008000a00 */
[----:B0-----:R-:W-:-:S05]  /*0040*/  IMAD.WIDE.U32 R4, R2, 0x4, R4 ;  /* 0x0000000402047825 */ /* 0x001fca00078e0004 */
[----:B-1----:R-:W2:Y:S02]  /*0050*/  LDG.E R0, desc[UR6][R4.64] ;  /* 0x0000000604007981 */ /* 0x002ea4000c1e1900 */
[----:B--2---:R-:W-:-:S13]  /*0060*/  ISETP.NE.AND P0, PT, R0, RZ, PT ;  /* 0x000000ff0000720c */ /* 0x004fda0003f05270 */
[----:B------:R-:W-:Y:S05]  /*0070*/  @P0 EXIT ;  /* 0x000000000000094d */ /* 0x000fea0003800000 */
[----:B------:R-:W0:Y:S02]  /*0080*/  LDC.64 R6, c[0x0][0x3b0] ;  /* 0x0000ec00ff067b82 */ /* 0x000e240000000a00 */
[----:B0-----:R-:W-:-:S06]  /*0090*/  IMAD.WIDE.U32 R6, R2, 0x4, R6 ;  /* 0x0000000402067825 */ /* 0x001fcc00078e0006 */
[----:B------:R-:W2:Y:S02]  /*00a0*/  LDG.E R6, desc[UR6][R6.64] ;  /* 0x0000000606067981 */ /* 0x000ea4000c1e1900 */
[----:B--2---:R-:W-:-:S13]  /*00b0*/  ISETP.NE.AND P0, PT, R6, RZ, PT ;  /* 0x000000ff0600720c */ /* 0x004fda0003f05270 */
[----:B------:R-:W-:Y:S05]  /*00c0*/  @!P0 EXIT ;  /* 0x000000000000894d */ /* 0x000fea0003800000 */
[----:B------:R-:W0:Y:S02]  /*00d0*/  LDC.64 R6, c[0x0][0x380] ;  /* 0x0000e000ff067b82 */ /* 0x000e240000000a00 */
[----:B0-----:R-:W-:-:S05]  /*00e0*/  IMAD.WIDE.U32 R6, R2, 0x4, R6 ;  /* 0x0000000402067825 */ /* 0x001fca00078e0006 */
[----:B------:R-:W2:Y:S04]  /*00f0*/  LDG.E R0, desc[UR6][R6.64+0x4] ;  /* 0x0000040606007981 */ /* 0x000ea8000c1e1900 */
[----:B------:R-:W2:Y:S01]  /*0100*/  LDG.E R3, desc[UR6][R6.64] ;  /* 0x0000000606037981 */ /* 0x000ea2000c1e1900 */
[----:B------:R-:W-:Y:S01]  /*0110*/  BSSY.RECONVERGENT B0, `(.L_x_0) ;  /* 0x000002f000007945 */ /* 0x000fe20003800200 */
[----:B------:R-:W0:Y:S02]  /*0120*/  S2R R10, SR_TID.X ;  /* 0x00000000000a7919 */ /* 0x000e240000002100 */
[----:B0-----:R-:W-:-:S13]  /*0130*/  ISETP.NE.AND P0, PT, R10, RZ, PT ;  /* 0x000000ff0a00720c */ /* 0x001fda0003f05270 */
[----:B------:R-:W0:Y:S01]  /*0140*/  @!P0 S2R R9, SR_CgaCtaId ;  /* 0x0000000000098919 */ /* 0x000e220000008800 */
[----:B------:R-:W-:-:S04]  /*0150*/  @!P0 MOV R8, 0x400 ;  /* 0x0000040000088802 */ /* 0x000fc80000000f00 */
[----:B0-----:R-:W-:-:S05]  /*0160*/  @!P0 LEA R8, R9, R8, 0x18 ;  /* 0x0000000809088211 */ /* 0x001fca00078ec0ff */
[----:B------:R0:W-:Y:S01]  /*0170*/  @!P0 STS [R8], RZ ;  /* 0x000000ff08008388 */ /* 0x0001e20000000800 */
[----:B--2---:R-:W-:-:S05]  /*0180*/  IMAD.IADD R0, R0, 0x1, -R3 ;  /* 0x0000000100007824 */ /* 0x004fca00078e0a03 */
[----:B------:R-:W-:-:S13]  /*0190*/  ISETP.GE.U32.AND P1, PT, R10, R0, PT ;  /* 0x000000000a00720c */ /* 0x000fda0003f26070 */
[----:B0-----:R-:W-:Y:S05]  /*01a0*/  @P1 BRA `(.L_x_1) ;  /* 0x0000000000941947 */ /* 0x001fea0003800000 */
[----:B------:R-:W0:Y:S01]  /*01b0*/  LDC.64 R6, c[0x0][0x388] ;  /* 0x0000e200ff067b82 */ /* 0x000e220000000a00 */
[----:B------:R-:W-:-:S04]  /*01c0*/  IMAD.IADD R3, R3, 0x1, R10 ;  /* 0x0000000103037824 */ /* 0x000fc800078e020a */
[----:B0-----:R-:W-:-:S05]  /*01d0*/  IMAD.WIDE.U32 R6, R3, 0x4, R6 ;  /* 0x0000000403067825 */ /* 0x001fca00078e0006 */
[----:B------:R-:W2:Y:S02]  /*01e0*/  LDG.E R11, desc[UR6][R6.64] ;  /* 0x00000006060b7981 */ /* 0x000ea4000c1e1900 */
[----:B--2---:R-:W-:-:S13]  /*01f0*/  ISETP.GE.AND P1, PT, R11, RZ, PT ;  /* 0x000000ff0b00720c */ /* 0x004fda0003f26270 */
[----:B------:R-:W-:Y:S05]  /*0200*/  @!P1 BRA `(.L_x_1) ;  /* 0x00000000007c9947 */ /* 0x000fea0003800000 */
[----:B------:R-:W-:-:S13]  /*0210*/  ISETP.GT.U32.AND P1, PT, R11, R2, PT ;  /* 0x000000020b00720c */ /* 0x000fda0003f24070 */
[----:B------:R-:W-:Y:S05]  /*0220*/  @!P1 BRA `(.L_x_2) ;  /* 0x00000000003c9947 */ /* 0x000fea0003800000 */
[----:B------:R-:W0:Y:S08]  /*0230*/  LDC.64 R6, c[0x0][0x390] ;  /* 0x0000e400ff067b82 */ /* 0x000e300000000a00 */
[----:B------:R-:W1:Y:S01]  /*0240*/  LDC.64 R8, c[0x0][0x398] ;  /* 0x0000e600ff087b82 */ /* 0x000e620000000a00 */
[----:B0-----:R-:W-:-:S06]  /*0250*/  IMAD.WIDE.U32 R6, R3, 0x4, R6 ;  /* 0x0000000403067825 */ /* 0x001fcc00078e0006 */
[----:B------:R-:W2:Y:S01]  /*0260*/  LDG.E R6, desc[UR6][R6.64] ;  /* 0x0000000606067981 */ /* 0x000ea2000c1e1900 */
[----:B-1----:R-:W-:-:S06]  /*0270*/  IMAD.WIDE.U32 R8, R11, 0x4, R8 ;  /* 0x000000040b087825 */ /* 0x002fcc00078e0008 */
[----:B------:R-:W2:Y:S01]  /*0280*/  LDG.E R9, desc[UR6][R8.64] ;  /* 0x0000000608097981 */ /* 0x000ea2000c1e1900 */
[----:B------:R-:W0:Y:S01]  /*0290*/  S2R R3, SR_CgaCtaId ;  /* 0x0000000000037919 */ /* 0x000e220000008800 */
[----:B------:R-:W-:-:S04]  /*02a0*/  MOV R0, 0x400 ;  /* 0x0000040000007802 */ /* 0x000fc80000000f00 */
[----:B0-----:R-:W-:Y:S01]  /*02b0*/  LEA R0, R3, R0, 0x18 ;  /* 0x0000000003007211 */ /* 0x001fe200078ec0ff */
[----:B--2---:R-:W-:-:S07]  /*02c0*/  FMUL R3, R6, R9 ;  /* 0x0000000906037220 */ /* 0x004fce0000400000 */
.L_x_3:
[----:B------:R-:W0:Y:S02]  /*02d0*/  LDS R6, [R0] ;  /* 0x0000000000067984 */ /* 0x000e240000000800 */
[----:B0-----:R-:W-:-:S05]  /*02e0*/  FADD R7, R3, R6 ;  /* 0x0000000603077221 */ /* 0x001fca0000000000 */
[----:B------:R-:W0:Y:S02]  /*02f0*/  ATOMS.CAST.SPIN P1, [R0], R6, R7 ;  /* 0x000000060000758d */ /* 0x000e240001820007 */
[----:B0-----:R-:W-:Y:S05]  /*0300*/  @!P1 BRA `(.L_x_3) ;  /* 0xfffffffc00f09947 */ /* 0x001fea000383ffff */
[----:B------:R-:W-:Y:S05]  /*0310*/  BRA `(.L_x_1) ;  /* 0x0000000000387947 */ /* 0x000fea0003800000 */
.L_x_2:
        /* <DEDUP_REMOVED lines=10> */
.L_x_4:
[----:B------:R-:W0:Y:S02]  /*03c0*/  LDS R6, [R0] ;  /* 0x0000000000067984 */ /* 0x000e240000000800 */
[----:B0-----:R-:W-:-:S05]  /*03d0*/  FADD R7, R3, R6 ;  /* 0x0000000603077221 */ /* 0x001fca0000000000 */
[----:B------:R-:W0:Y:S02]  /*03e0*/  ATOMS.CAST.SPIN P1, [R0], R6, R7 ;  /* 0x000000060000758d */ /* 0x000e240001820007 */
[----:B0-----:R-:W-:Y:S05]  /*03f0*/  @!P1 BRA `(.L_x_4) ;  /* 0xfffffffc00f09947 */ /* 0x001fea000383ffff */
.L_x_1:
[----:B------:R-:W-:Y:S05]  /*0400*/  BSYNC.RECONVERGENT B0 ;  /* 0x0000000000007941 */ /* 0x000fea0003800200 */
.L_x_0:
[----:B------:R-:W-:Y:S05]  /*0410*/  @P0 EXIT ;  /* 0x000000000000094d */ /* 0x000fea0003800000 */
[----:B------:R-:W0:Y:S08]  /*0420*/  LDC.64 R8, c[0x0][0x3a8] ;  /* 0x0000ea00ff087b82 */ /* 0x000e300000000a00 */
[----:B------:R-:W1:Y:S01]  /*0430*/  LDC.64 R6, c[0x0][0x3a0] ;  /* 0x0000e800ff067b82 */ /* 0x000e620000000a00 */
[----:B0-----:R-:W-:-:S06]  /*0440*/  IMAD.WIDE.U32 R8, R2, 0x4, R8 ;  /* 0x0000000402087825 */ /* 0x001fcc00078e0008 */
[----:B------:R-:W2:Y:S01]  /*0450*/  LDG.E R9, desc[UR6][R8.64] ;  /* 0x0000000608097981 */ /* 0x000ea2000c1e1900 */
[----:B-1----:R-:W-:-:S06]  /*0460*/  IMAD.WIDE.U32 R6, R2, 0x4, R6 ;  /* 0x0000000402067825 */ /* 0x002fcc00078e0006 */
[----:B------:R-:W3:Y:S01]  /*0470*/  LDG.E R6, desc[UR6][R6.64] ;  /* 0x0000000606067981 */ /* 0x000ee2000c1e1900 */
[----:B------:R-:W0:Y:S01]  /*0480*/  S2UR UR5, SR_CgaCtaId ;  /* 0x00000000000579c3 */ /* 0x000e220000008800 */
[----:B------:R-:W-:Y:S02]  /*0490*/  UMOV UR4, 0x400 ;  /* 0x0000040000047882 */ /* 0x000fe40000000000 */
[----:B0-----:R-:W-:-:S09]  /*04a0*/  ULEA UR4, UR5, UR4, 0x18 ;  /* 0x0000000405047291 */ /* 0x001fd2000f8ec0ff */
[----:B------:R-:W3:Y:S01]  /*04b0*/  LDS R3, [UR4] ;  /* 0x00000004ff037984 */ /* 0x000ee20008000800 */
[----:B--2---:R-:W0:Y:S01]  /*04c0*/  MUFU.RCP R10, R9 ;  /* 0x00000009000a7308 */ /* 0x004e220000001000 */
[----:B---3--:R-:W-:-:S04]  /*04d0*/  FADD R3, R6, -R3 ;  /* 0x8000000306037221 */ /* 0x008fc80000000000 */
[----:B------:R-:W-:-:S04]  /*04e0*/  FFMA R0, R6, R9, R3 ;  /* 0x0000000906007223 */ /* 0x000fc80000000003 */
[----:B------:R-:W1:Y:S01]  /*04f0*/  FCHK P0, R0, R9 ;  /* 0x0000000900007302 */ /* 0x000e620000000000 */
[----:B0-----:R-:W-:Y:S01]  /*0500*/  FFMA R3, -R9, R10, 1 ;  /* 0x3f80000009037423 */ /* 0x001fe2000000010a */
[----:B------:R0:W-:Y:S03]  /*0510*/  STS [UR4+0x4], R0 ;  /* 0x00000400ff007988 */ /* 0x0001e60008000804 */
[----:B------:R-:W-:-:S04]  /*0520*/  FFMA R3, R10, R3, R10 ;  /* 0x000000030a037223 */ /* 0x000fc8000000000a */
[----:B------:R-:W-:-:S04]  /*0530*/  FFMA R6, R0, R3, RZ ;  /* 0x0000000300067223 */ /* 0x000fc800000000ff */
[----:B------:R-:W-:-:S04]  /*0540*/  FFMA R7, -R9, R6, R0 ;  /* 0x0000000609077223 */ /* 0x000fc80000000100 */
[----:B------:R-:W-:Y:S01]  /*0550*/  FFMA R11, R3, R7, R6 ;  /* 0x00000007030b7223 */ /* 0x000fe20000000006 */
[----:B01----:R-:W-:Y:S06]  /*0560*/  @!P0 BRA `(.L_x_5) ;  /* 0x00000000000c8947 */ /* 0x003fec0003800000 */
[----:B------:R-:W-:-:S07]  /*0570*/  MOV R6, 0x590 ;  /* 0x0000059000067802 */ /* 0x000fce0000000f00 */
[----:B------:R-:W-:Y:S05]  /*0580*/  CALL.REL.NOINC `($__internal_0_$__cuda_sm3x_div_rn_noftz_f32_slowpath) ;  /* 0x0000000000247944 */ /* 0x000fea0003c00000 */
[----:B------:R-:W-:-:S07]  /*0590*/  IMAD.MOV.U32 R11, RZ, RZ, R0 ;  /* 0x000000ffff0b7224 */ /* 0x000fce00078e0000 */
.L_x_5:
[----:B------:R-:W0:Y:S08]  /*05a0*/  LDC.64 R8, c[0x0][0x398] ;  /* 0x0000e600ff087b82 */ /* 0x000e300000000a00 */
[----:B------:R-:W1:Y:S01]  /*05b0*/  LDC.64 R6, c[0x0][0x3c0] ;  /* 0x0000f000ff067b82 */ /* 0x000e620000000a00 */
[----:B0-----:R-:W-:-:S04]  /*05c0*/  IMAD.WIDE.U32 R2, R2, 0x4, R8 ;  /* 0x0000000402027825 */ /* 0x001fc800078e0008 */
[----:B------:R-:W-:Y:S01]  /*05d0*/  IMAD.MOV.U32 R9, RZ, RZ, 0x1 ;  /* 0x00000001ff097424 */ /* 0x000fe200078e00ff */
[----:B------:R-:W-:Y:S04]  /*05e0*/  STG.E desc[UR6][R2.64], R11 ;  /* 0x0000000b02007986 */ /* 0x000fe8000c101906 */
[----:B------:R-:W-:Y:S04]  /*05f0*/  STG.E desc[UR6][R4.64], R9 ;  /* 0x0000000904007986 */ /* 0x000fe8000c101906 */
[----:B-1----:R-:W-:Y:S01]  /*0600*/  REDG.E.ADD.STRONG.GPU desc[UR6][R6.64], R9 ;  /* 0x000000090600798e */ /* 0x002fe2000c12e106 */
[----:B------:R-:W-:Y:S05]  /*0610*/  EXIT ;  /* 0x000000000000794d */ /* 0x000fea0003800000 */
        .weak           $__internal_0_$__cuda_sm3x_div_rn_noftz_f32_slowpath
        .type           $__internal_0_$__cuda_sm3x_div_rn_noftz_f32_slowpath,@function
        .size           $__internal_0_$__cuda_sm3x_div_rn_noftz_f32_slowpath,(.L_x_34 - $__internal_0_$__cuda_sm3x_div_rn_noftz_f32_slowpath)
$__internal_0_$__cuda_sm3x_div_rn_noftz_f32_slowpath:
[----:B------:R-:W-:Y:S01]  /*0620*/  SHF.R.U32.HI R7, RZ, 0x17, R9 ;  /* 0x00000017ff077819 */ /* 0x000fe20000011609 */
[--C-:B------:R-:W-:Y:S01]  /*0630*/  IMAD.MOV.U32 R11, RZ, RZ, R0.reuse ;  /* 0x000000ffff0b7224 */ /* 0x100fe200078e0000 */
[----:B------:R-:W-:Y:S02]  /*0640*/  SHF.R.U32.HI R3, RZ, 0x17, R0 ;  /* 0x00000017ff037819 */ /* 0x000fe40000011600 */
[----:B------:R-:W-:Y:S02]  /*0650*/  LOP3.LUT R10, R7, 0xff, RZ, 0xc0, !PT ;  /* 0x000000ff070a7812 */ /* 0x000fe400078ec0ff */
[----:B------:R-:W-:-:S03]  /*0660*/  LOP3.LUT R8, R3, 0xff, RZ, 0xc0, !PT ;  /* 0x000000ff03087812 */ /* 0x000fc600078ec0ff */
[----:B------:R-:W-:Y:S02]  /*0670*/  VIADD R13, R10, 0xffffffff ;  /* 0xffffffff0a0d7836 */ /* 0x000fe40000000000 */
[----:B------:R-:W-:-:S03]  /*0680*/  VIADD R12, R8, 0xffffffff ;  /* 0xffffffff080c7836 */ /* 0x000fc60000000000 */
[----:B------:R-:W-:-:S04]  /*0690*/  ISETP.GT.U32.AND P0, PT, R13, 0xfd, PT ;  /* 0x000000fd0d00780c */ /* 0x000fc80003f04070 */
[----:B------:R-:W-:-:S13]  /*06a0*/  ISETP.GT.U32.OR P0, PT, R12, 0xfd, P0 ;  /* 0x000000fd0c00780c */ /* 0x000fda0000704470 */
[----:B------:R-:W-:Y:S01]  /*06b0*/  @!P0 IMAD.MOV.U32 R7, RZ, RZ, RZ ;  /* 0x000000ffff078224 */ /* 0x000fe200078e00ff */
[----:B------:R-:W-:Y:S06]  /*06c0*/  @!P0 BRA `(.L_x_6) ;  /* 0x0000000000608947 */ /* 0x000fec0003800000 */
[----:B------:R-:W-:Y:S01]  /*06d0*/  FSETP.GTU.FTZ.AND P0, PT, |R0|, +INF , PT ;  /* 0x7f8000000000780b */ /* 0x000fe20003f1c200 */
[----:B------:R-:W-:Y:S01]  /*06e0*/  IMAD.MOV.U32 R3, RZ, RZ, R9 ;  /* 0x000000ffff037224 */ /* 0x000fe200078e0009 */
[----:B------:R-:W-:-:S04]  /*06f0*/  FSETP.GTU.FTZ.AND P1, PT, |R9|, +INF , PT ;  /* 0x7f8000000900780b */ /* 0x000fc80003f3c200 */
[----:B------:R-:W-:-:S13]  /*0700*/  PLOP3.LUT P0, PT, P0, P1, PT, 0xf8, 0x8f ;  /* 0x00000000008f781c */ /* 0x000fda0000703f70 */
[----:B------:R-:W-:Y:S05]  /*0710*/  @P0 BRA `(.L_x_7) ;  /* 0x0000000400440947 */ /* 0x000fea0003800000 */
[----:B------:R-:W-:-:S13]  /*0720*/  LOP3.LUT P0, RZ, R9, 0x7fffffff, R11, 0xc8, !PT ;  /* 0x7fffffff09ff7812 */ /* 0x000fda000780c80b */
[----:B------:R-:W-:Y:S05]  /*0730*/  @!P0 BRA `(.L_x_8) ;  /* 0x0000000400348947 */ /* 0x000fea0003800000 */
[C---:B------:R-:W-:Y:S02]  /*0740*/  FSETP.NEU.FTZ.AND P2, PT, |R0|.reuse, +INF , PT ;  /* 0x7f8000000000780b */ /* 0x040fe40003f5d200 */
[----:B------:R-:W-:Y:S02]  /*0750*/  FSETP.NEU.FTZ.AND P1, PT, |R3|, +INF , PT ;  /* 0x7f8000000300780b */ /* 0x000fe40003f3d200 */
[----:B------:R-:W-:-:S11]  /*0760*/  FSETP.NEU.FTZ.AND P0, PT, |R0|, +INF , PT ;  /* 0x7f8000000000780b */ /* 0x000fd60003f1d200 */
[----:B------:R-:W-:Y:S05]  /*0770*/  @!P1 BRA !P2, `(.L_x_8) ;  /* 0x0000000400249947 */ /* 0x000fea0005000000 */
[----:B------:R-:W-:-:S04]  /*0780*/  LOP3.LUT P2, RZ, R11, 0x7fffffff, RZ, 0xc0, !PT ;  /* 0x7fffffff0bff7812 */ /* 0x000fc8000784c0ff */
[----:B------:R-:W-:-:S13]  /*0790*/  PLOP3.LUT P1, PT, P1, P2, PT, 0x2f, 0xf2 ;  /* 0x0000000000f2781c */ /* 0x000fda0000f24577 */
[----:B------:R-:W-:Y:S05]  /*07a0*/  @P1 BRA `(.L_x_9) ;  /* 0x0000000400101947 */ /* 0x000fea0003800000 */
[----:B------:R-:W-:-:S04]  /*07b0*/  LOP3.LUT P1, RZ, R9, 0x7fffffff, RZ, 0xc0, !PT ;  /* 0x7fffffff09ff7812 */ /* 0x000fc8000782c0ff */
[----:B------:R-:W-:-:S13]  /*07c0*/  PLOP3.LUT P0, PT, P0, P1, PT, 0x2f, 0xf2 ;  /* 0x0000000000f2781c */ /* 0x000fda0000702577 */
[----:B------:R-:W-:Y:S05]  /*07d0*/  @P0 BRA `(.L_x_10) ;  /* 0x0000000000f80947 */ /* 0x000fea0003800000 */
[----:B------:R-:W-:Y:S02]  /*07e0*/  ISETP.GE.AND P0, PT, R12, RZ, PT ;  /* 0x000000ff0c00720c */ /* 0x000fe40003f06270 */
[----:B------:R-:W-:-:S11]  /*07f0*/  ISETP.GE.AND P1, PT, R13, RZ, PT ;  /* 0x000000ff0d00720c */ /* 0x000fd60003f26270 */
[----:B------:R-:W-:Y:S02]  /*0800*/  @P0 IMAD.MOV.U32 R7, RZ, RZ, RZ ;  /* 0x000000ffff070224 */ /* 0x000fe400078e00ff */
[----:B------:R-:W-:Y:S01]  /*0810*/  @!P0 FFMA R11, R0, 1.84467440737095516160e+19, RZ ;  /* 0x5f800000000b8823 */ /* 0x000fe200000000ff */
[----:B------:R-:W-:Y:S02]  /*0820*/  @!P0 IMAD.MOV.U32 R7, RZ, RZ, -0x40 ;  /* 0xffffffc0ff078424 */ /* 0x000fe400078e00ff */
[----:B------:R-:W-:Y:S02]  /*0830*/  @!P1 FFMA R9, R3, 1.84467440737095516160e+19, RZ ;  /* 0x5f80000003099823 */ /* 0x000fe400000000ff */
[----:B------:R-:W-:-:S07]  /*0840*/  @!P1 VIADD R7, R7, 0x40 ;  /* 0x0000004007079836 */ /* 0x000fce0000000000 */
.L_x_6:
[----:B------:R-:W-:Y:S01]  /*0850*/  LEA R0, R10, 0xc0800000, 0x17 ;  /* 0xc08000000a007811 */ /* 0x000fe200078eb8ff */
[----:B------:R-:W-:-:S04]  /*0860*/  VIADD R8, R8, 0xffffff81 ;  /* 0xffffff8108087836 */ /* 0x000fc80000000000 */
[----:B------:R-:W-:Y:S02]  /*0870*/  IMAD.IADD R9, R9, 0x1, -R0 ;  /* 0x0000000109097824 */ /* 0x000fe400078e0a00 */
[C---:B------:R-:W-:Y:S01]  /*0880*/  IMAD R0, R8.reuse, -0x800000, R11 ;  /* 0xff80000008007824 */ /* 0x040fe200078e020b */
[----:B------:R-:W-:Y:S01]  /*0890*/  IADD3 R8, PT, PT, R8, 0x7f, -R10 ;  /* 0x0000007f08087810 */ /* 0x000fe20007ffe80a */
[----:B------:R-:W0:Y:S01]  /*08a0*/  MUFU.RCP R3, R9 ;  /* 0x0000000900037308 */ /* 0x000e220000001000 */
[----:B------:R-:W-:-:S03]  /*08b0*/  FADD.FTZ R13, -R9, -RZ ;  /* 0x800000ff090d7221 */ /* 0x000fc60000010100 */
[----:B------:R-:W-:Y:S02]  /*08c0*/  IMAD.IADD R8, R8, 0x1, R7 ;  /* 0x0000000108087824 */ /* 0x000fe400078e0207 */
[----:B0-----:R-:W-:-:S04]  /*08d0*/  FFMA R12, R3, R13, 1 ;  /* 0x3f800000030c7423 */ /* 0x001fc8000000000d */
[----:B------:R-:W-:-:S04]  /*08e0*/  FFMA R14, R3, R12, R3 ;  /* 0x0000000c030e7223 */ /* 0x000fc80000000003 */
[----:B------:R-:W-:-:S04]  /*08f0*/  FFMA R3, R0, R14, RZ ;  /* 0x0000000e00037223 */ /* 0x000fc800000000ff */
[----:B------:R-:W-:-:S04]  /*0900*/  FFMA R12, R13, R3, R0 ;  /* 0x000000030d0c7223 */ /* 0x000fc80000000000 */
[----:B------:R-:W-:-:S04]  /*0910*/  FFMA R11, R14, R12, R3 ;  /* 0x0000000c0e0b7223 */ /* 0x000fc80000000003 */
[----:B------:R-:W-:-:S04]  /*0920*/  FFMA R12, R13, R11, R0 ;  /* 0x0000000b0d0c7223 */ /* 0x000fc80000000000 */
[----:B------:R-:W-:-:S05]  /*0930*/  FFMA R0, R14, R12, R11 ;  /* 0x0000000c0e007223 */ /* 0x000fca000000000b */
[----:B------:R-:W-:-:S04]  /*0940*/  SHF.R.U32.HI R3, RZ, 0x17, R0 ;  /* 0x00000017ff037819 */ /* 0x000fc80000011600 */
[----:B------:R-:W-:-:S05]  /*0950*/  LOP3.LUT R3, R3, 0xff, RZ, 0xc0, !PT ;  /* 0x000000ff03037812 */ /* 0x000fca00078ec0ff */
[----:B------:R-:W-:-:S04]  /*0960*/  IMAD.IADD R9, R3, 0x1, R8 ;  /* 0x0000000103097824 */ /* 0x000fc800078e0208 */
[----:B------:R-:W-:-:S05]  /*0970*/  VIADD R3, R9, 0xffffffff ;  /* 0xffffffff09037836 */ /* 0x000fca0000000000 */
[----:B------:R-:W-:-:S13]  /*0980*/  ISETP.GE.U32.AND P0, PT, R3, 0xfe, PT ;  /* 0x000000fe0300780c */ /* 0x000fda0003f06070 */
[----:B------:R-:W-:Y:S05]  /*0990*/  @!P0 BRA `(.L_x_11) ;  /* 0x0000000000808947 */ /* 0x000fea0003800000 */
[----:B------:R-:W-:-:S13]  /*09a0*/  ISETP.GT.AND P0, PT, R9, 0xfe, PT ;  /* 0x000000fe0900780c */ /* 0x000fda0003f04270 */
[----:B------:R-:W-:Y:S05]  /*09b0*/  @P0 BRA `(.L_x_12) ;  /* 0x00000000006c0947 */ /* 0x000fea0003800000 */
[----:B------:R-:W-:-:S13]  /*09c0*/  ISETP.GE.AND P0, PT, R9, 0x1, PT ;  /* 0x000000010900780c */ /* 0x000fda0003f06270 */
[----:B------:R-:W-:Y:S05]  /*09d0*/  @P0 BRA `(.L_x_13) ;  /* 0x0000000000980947 */ /* 0x000fea0003800000 */
[----:B------:R-:W-:Y:S02]  /*09e0*/  ISETP.GE.AND P0, PT, R9, -0x18, PT ;  /* 0xffffffe80900780c */ /* 0x000fe40003f06270 */
[----:B------:R-:W-:-:S11]  /*09f0*/  LOP3.LUT R0, R0, 0x80000000, RZ, 0xc0, !PT ;  /* 0x8000000000007812 */ /* 0x000fd600078ec0ff */
[----:B------:R-:W-:Y:S05]  /*0a00*/  @!P0 BRA `(.L_x_13) ;  /* 0x00000000008c8947 */ /* 0x000fea0003800000 */
[CCC-:B------:R-:W-:Y:S01]  /*0a10*/  FFMA.RZ R3, R14.reuse, R12.reuse, R11.reuse ;  /* 0x0000000c0e037223 */ /* 0x1c0fe2000000c00b */
[C---:B------:R-:W-:Y:S02]  /*0a20*/  VIADD R10, R9.reuse, 0x20 ;  /* 0x00000020090a7836 */ /* 0x040fe40000000000 */
[CCC-:B------:R-:W-:Y:S01]  /*0a30*/  FFMA.RM R8, R14.reuse, R12.reuse, R11.reuse ;  /* 0x0000000c0e087223 */ /* 0x1c0fe2000000400b */
[----:B------:R-:W-:Y:S02]  /*0a40*/  ISETP.NE.AND P2, PT, R9, RZ, PT ;  /* 0x000000ff0900720c */ /* 0x000fe40003f45270 */
[----:B------:R-:W-:Y:S01]  /*0a50*/  LOP3.LUT R7, R3, 0x7fffff, RZ, 0xc0, !PT ;  /* 0x007fffff03077812 */ /* 0x000fe200078ec0ff */
[----:B------:R-:W-:Y:S01]  /*0a60*/  FFMA.RP R3, R14, R12, R11 ;  /* 0x0000000c0e037223 */ /* 0x000fe2000000800b */
[----:B------:R-:W-:Y:S01]  /*0a70*/  ISETP.NE.AND P1, PT, R9, RZ, PT ;  /* 0x000000ff0900720c */ /* 0x000fe20003f25270 */
[----:B------:R-:W-:Y:S01]  /*0a80*/  IMAD.MOV R9, RZ, RZ, -R9 ;  /* 0x000000ffff097224 */ /* 0x000fe200078e0a09 */
[----:B------:R-:W-:-:S02]  /*0a90*/  LOP3.LUT R7, R7, 0x800000, RZ, 0xfc, !PT ;  /* 0x0080000007077812 */ /* 0x000fc400078efcff */
[----:B------:R-:W-:Y:S02]  /*0aa0*/  FSETP.NEU.FTZ.AND P0, PT, R3, R8, PT ;  /* 0x000000080300720b */ /* 0x000fe40003f1d000 */
[----:B------:R-:W-:Y:S02]  /*0ab0*/  SHF.L.U32 R10, R7, R10, RZ ;  /* 0x0000000a070a7219 */ /* 0x000fe400000006ff */
[----:B------:R-:W-:Y:S02]  /*0ac0*/  SEL R8, R9, RZ, P2 ;  /* 0x000000ff09087207 */ /* 0x000fe40001000000 */
[----:B------:R-:W-:Y:S02]  /*0ad0*/  ISETP.NE.AND P1, PT, R10, RZ, P1 ;  /* 0x000000ff0a00720c */ /* 0x000fe40000f25270 */
[----:B------:R-:W-:Y:S02]  /*0ae0*/  SHF.R.U32.HI R8, RZ, R8, R7 ;  /* 0x00000008ff087219 */ /* 0x000fe40000011607 */
[----:B------:R-:W-:-:S02]  /*0af0*/  PLOP3.LUT P0, PT, P0, P1, PT, 0xf8, 0x8f ;  /* 0x00000000008f781c */ /* 0x000fc40000703f70 */
[----:B------:R-:W-:Y:S02]  /*0b00*/  SHF.R.U32.HI R10, RZ, 0x1, R8 ;  /* 0x00000001ff0a7819 */ /* 0x000fe40000011608 */
[----:B------:R-:W-:-:S04]  /*0b10*/  SEL R3, RZ, 0x1, !P0 ;  /* 0x00000001ff037807 */ /* 0x000fc80004000000 */
[----:B------:R-:W-:-:S04]  /*0b20*/  LOP3.LUT R3, R3, 0x1, R10, 0xf8, !PT ;  /* 0x0000000103037812 */ /* 0x000fc800078ef80a */
[----:B------:R-:W-:-:S05]  /*0b30*/  LOP3.LUT R3, R3, R8, RZ, 0xc0, !PT ;  /* 0x0000000803037212 */ /* 0x000fca00078ec0ff */
[----:B------:R-:W-:-:S05]  /*0b40*/  IMAD.IADD R3, R10, 0x1, R3 ;  /* 0x000000010a037824 */ /* 0x000fca00078e0203 */
[----:B------:R-:W-:Y:S01]  /*0b50*/  LOP3.LUT R0, R3, R0, RZ, 0xfc, !PT ;  /* 0x0000000003007212 */ /* 0x000fe200078efcff */
[----:B------:R-:W-:Y:S06]  /*0b60*/  BRA `(.L_x_13) ;  /* 0x0000000000347947 */ /* 0x000fec0003800000 */
.L_x_12:
[----:B------:R-:W-:-:S04]  /*0b70*/  LOP3.LUT R0, R0, 0x80000000, RZ, 0xc0, !PT ;  /* 0x8000000000007812 */ /* 0x000fc800078ec0ff */
[----:B------:R-:W-:Y:S01]  /*0b80*/  LOP3.LUT R0, R0, 0x7f800000, RZ, 0xfc, !PT ;  /* 0x7f80000000007812 */ /* 0x000fe200078efcff */
[----:B------:R-:W-:Y:S06]  /*0b90*/  BRA `(.L_x_13) ;  /* 0x0000000000287947 */ /* 0x000fec0003800000 */
.L_x_11:
[----:B------:R-:W-:Y:S01]  /*0ba0*/  IMAD R0, R8, 0x800000, R0 ;  /* 0x0080000008007824 */ /* 0x000fe200078e0200 */
[----:B------:R-:W-:Y:S06]  /*0bb0*/  BRA `(.L_x_13) ;  /* 0x0000000000207947 */ /* 0x000fec0003800000 */
.L_x_10:
[----:B------:R-:W-:-:S04]  /*0bc0*/  LOP3.LUT R0, R9, 0x80000000, R11, 0x48, !PT ;  /* 0x8000000009007812 */ /* 0x000fc800078e480b */
[----:B------:R-:W-:Y:S01]  /*0bd0*/  LOP3.LUT R0, R0, 0x7f800000, RZ, 0xfc, !PT ;  /* 0x7f80000000007812 */ /* 0x000fe200078efcff */
[----:B------:R-:W-:Y:S06]  /*0be0*/  BRA `(.L_x_13) ;  /* 0x0000000000147947 */ /* 0x000fec0003800000 */
.L_x_9:
[----:B------:R-:W-:Y:S01]  /*0bf0*/  LOP3.LUT R0, R9, 0x80000000, R11, 0x48, !PT ;  /* 0x8000000009007812 */ /* 0x000fe200078e480b */
[----:B------:R-:W-:Y:S06]  /*0c00*/  BRA `(.L_x_13) ;  /* 0x00000000000c7947 */ /* 0x000fec0003800000 */
.L_x_8:
[----:B------:R-:W0:Y:S01]  /*0c10*/  MUFU.RSQ R0, -QNAN ;  /* 0xffc0000000007908 */ /* 0x000e220000001400 */
[----:B------:R-:W-:Y:S05]  /*0c20*/  BRA `(.L_x_13) ;  /* 0x0000000000047947 */ /* 0x000fea0003800000 */
.L_x_7:
[----:B------:R-:W-:-:S07]  /*0c30*/  FADD.FTZ R0, R0, R3 ;  /* 0x0000000300007221 */ /* 0x000fce0000010000 */
.L_x_13:
[----:B------:R-:W-:-:S04]  /*0c40*/  IMAD.MOV.U32 R7, RZ, RZ, 0x0 ;  /* 0x00000000ff077424 */ /* 0x000fc800078e00ff */
[----:B0-----:R-:W-:Y:S05]  /*0c50*/  RET.REL.NODEC R6 `(_Z16symgs_csr_hw_bdoPiS_PfS0_S0_S0_S_S_S_) ;  /* 0xfffffff006e87950 */ /* 0x001fea0003c3ffff */
.L_x_14:
[----:B------:R-:W-:-:S00]  /*0c60*/  BRA `(.L_x_14) ;  /* 0xfffffffc00fc7947 */ /* 0x000fc0000383ffff */
[----:B------:R-:W-:-:S00]  /*0c70*/  NOP ;  /* 0x0000000000007918 */ /* 0x000fc00000000000 */
        /* <DEDUP_REMOVED lines=8> */
.L_x_34:


//--------------------- .text._Z16symgs_csr_hw_fdoPiS_PfS0_S0_S0_S_S_S_ --------------------------
	.section	.text._Z16symgs_csr_hw_fdoPiS_PfS0_S0_S0_S_S_S_,"ax",@progbits
	.align	128
        .global         _Z16symgs_csr_hw_fdoPiS_PfS0_S0_S0_S_S_S_
        .type           _Z16symgs_csr_hw_fdoPiS_PfS0_S0_S0_S_S_S_,@function
        .size           _Z16symgs_csr_hw_fdoPiS_PfS0_S0_S0_S_S_S_,(.L_x_35 - _Z16symgs_csr_hw_fdoPiS_PfS0_S0_S0_S_S_S_)
        .other          _Z16symgs_csr_hw_fdoPiS_PfS0_S0_S0_S_S_S_,@"STO_CUDA_ENTRY STV_DEFAULT"
_Z16symgs_csr_hw_fdoPiS_PfS0_S0_S0_S_S_S_:
.text._Z16symgs_csr_hw_fdoPiS_PfS0_S0_S0_S_S_S_:
        /* <DEDUP_REMOVED lines=24> */
[----:B------:R-:W-:Y:S01]  /*0180*/  BAR.SYNC.DEFER_BLOCKING 0x0 ;  /* 0x0000000000007b1d */ /* 0x000fe20000010000 */
[----:B--2---:R-:W-:-:S05]  /*0190*/  IMAD.IADD R0, R0, 0x1, -R3 ;  /* 0x0000000100007824 */ /* 0x004fca00078e0a03 */
[----:B------:R-:W-:-:S13]  /*01a0*/  ISETP.GE.U32.AND P1, PT, R11, R0, PT ;  /* 0x000000000b00720c */ /* 0x000fda0003f26070 */
[----:B0-----:R-:W-:Y:S05]  /*01b0*/  @P1 BRA `(.L_x_16) ;  /* 0x0000000000981947 */ /* 0x001fea0003800000 */
[----:B------:R-:W2:Y:S01]  /*01c0*/  LDG.E R6, desc[UR6][R6.64] ;  /* 0x0000000606067981 */ /* 0x000ea2000c1e1900 */
[----:B------:R-:W0:Y:S01]  /*01d0*/  LDC.64 R8, c[0x0][0x388] ;  /* 0x0000e200ff087b82 */ /* 0x000e220000000a00 */
[----:B--2---:R-:W-:-:S04]  /*01e0*/  IMAD.IADD R3, R6, 0x1, R11 ;  /* 0x0000000106037824 */ /* 0x004fc800078e020b */
[----:B0-----:R-:W-:-:S05]  /*01f0*/  IMAD.WIDE.U32 R8, R3, 0x4, R8 ;  /* 0x0000000403087825 */ /* 0x001fca00078e0008 */
[----:B------:R-:W2:Y:S02]  /*0200*/  LDG.E R11, desc[UR6][R8.64] ;  /* 0x00000006080b7981 */ /* 0x000ea4000c1e1900 */
[----:B--2---:R-:W-:-:S13]  /*0210*/  ISETP.GE.AND P1, PT, R11, RZ, PT ;  /* 0x000000ff0b00720c */ /* 0x004fda0003f26270 */
[----:B------:R-:W-:Y:S05]  /*0220*/  @!P1 BRA `(.L_x_16) ;  /* 0x00000000007c9947 */ /* 0x000fea0003800000 */
[----:B------:R-:W-:-:S13]  /*0230*/  ISETP.GE.U32.AND P1, PT, R11, R2, PT ;  /* 0x000000020b00720c */ /* 0x000fda0003f26070 */
[----:B------:R-:W-:Y:S05]  /*0240*/  @P1 BRA `(.L_x_17) ;  /* 0x00000000003c1947 */ /* 0x000fea0003800000 */
        /* <DEDUP_REMOVED lines=10> */
.L_x_18:
[----:B------:R-:W0:Y:S02]  /*02f0*/  LDS R6, [R0] ;  /* 0x0000000000067984 */ /* 0x000e240000000800 */
[----:B0-----:R-:W-:-:S05]  /*0300*/  FADD R7, R3, R6 ;  /* 0x0000000603077221 */ /* 0x001fca0000000000 */
[----:B------:R-:W0:Y:S02]  /*0310*/  ATOMS.CAST.SPIN P1, [R0], R6, R7 ;  /* 0x000000060000758d */ /* 0x000e240001820007 */
[----:B0-----:R-:W-:Y:S05]  /*0320*/  @!P1 BRA `(.L_x_18) ;  /* 0xfffffffc00f09947 */ /* 0x001fea000383ffff */
[----:B------:R-:W-:Y:S05]  /*0330*/  BRA `(.L_x_16) ;  /* 0x0000000000387947 */ /* 0x000fea0003800000 */
.L_x_17:
        /* <DEDUP_REMOVED lines=10> */
.L_x_19:
[----:B------:R-:W0:Y:S02]  /*03e0*/  LDS R6, [R0] ;  /* 0x0000000000067984 */ /* 0x000e240000000800 */
[----:B0-----:R-:W-:-:S05]  /*03f0*/  FADD R7, R3, R6 ;  /* 0x0000000603077221 */ /* 0x001fca0000000000 */
[----:B------:R-:W0:Y:S02]  /*0400*/  ATOMS.CAST.SPIN P1, [R0], R6, R7 ;  /* 0x000000060000758d */ /* 0x000e240001820007 */
[----:B0-----:R-:W-:Y:S05]  /*0410*/  @!P1 BRA `(.L_x_19) ;  /* 0xfffffffc00f09947 */ /* 0x001fea000383ffff */
.L_x_16:
[----:B------:R-:W-:Y:S05]  /*0420*/  BSYNC.RECONVERGENT B0 ;  /* 0x0000000000007941 */ /* 0x000fea0003800200 */
.L_x_15:
[----:B------:R-:W-:Y:S06]  /*0430*/  BAR.SYNC.DEFER_BLOCKING 0x0 ;  /* 0x0000000000007b1d */ /* 0x000fec0000010000 */
        /* <DEDUP_REMOVED lines=23> */
[----:B------:R-:W-:Y:S05]  /*05b0*/  CALL.REL.NOINC `($__internal_1_$__cuda_sm3x_div_rn_noftz_f32_slowpath) ;  /* 0x0000000000247944 */ /* 0x000fea0003c00000 */
[----:B------:R-:W-:-:S07]  /*05c0*/  IMAD.MOV.U32 R11, RZ, RZ, R0 ;  /* 0x000000ffff0b7224 */ /* 0x000fce00078e0000 */
.L_x_20:
        /* <DEDUP_REMOVED lines=8> */
        .weak           $__internal_1_$__cuda_sm3x_div_rn_noftz_f32_slowpath
        .type           $__internal_1_$__cuda_sm3x_div_rn_noftz_f32_slowpath,@function
        .size           $__internal_1_$__cuda_sm3x_div_rn_noftz_f32_slowpath,(.L_x_35 - $__internal_1_$__cuda_sm3x_div_rn_noftz_f32_slowpath)
$__internal_1_$__cuda_sm3x_div_rn_noftz_f32_slowpath:
        /* <DEDUP_REMOVED lines=35> */
.L_x_21:
        /* <DEDUP_REMOVED lines=50> */
.L_x_27:
[----:B------:R-:W-:-:S04]  /*0ba0*/  LOP3.LUT R0, R0, 0x80000000, RZ, 0xc0, !PT ;  /* 0x8000000000007812 */ /* 0x000fc800078ec0ff */
[----:B------:R-:W-:Y:S01]  /*0bb0*/  LOP3.LUT R0, R0, 0x7f800000, RZ, 0xfc, !PT ;  /* 0x7f80000000007812 */ /* 0x000fe200078efcff */
[----:B------:R-:W-:Y:S06]  /*0bc0*/  BRA `(.L_x_28) ;  /* 0x0000000000287947 */ /* 0x000fec0003800000 */
.L_x_26:
[----:B------:R-:W-:Y:S01]  /*0bd0*/  IMAD R0, R8, 0x800000, R0 ;  /* 0x0080000008007824 */ /* 0x000fe200078e0200 */
[----:B------:R-:W-:Y:S06]  /*0be0*/  BRA `(.L_x_28) ;  /* 0x0000000000207947 */ /* 0x000fec0003800000 */
.L_x_25:
[----:B------:R-:W-:-:S04]  /*0bf0*/  LOP3.LUT R0, R9, 0x80000000, R11, 0x48, !PT ;  /* 0x8000000009007812 */ /* 0x000fc800078e480b */
[----:B------:R-:W-:Y:S01]  /*0c00*/  LOP3.LUT R0, R0, 0x7f800000, RZ, 0xfc, !PT ;  /* 0x7f80000000007812 */ /* 0x000fe200078efcff */
[----:B------:R-:W-:Y:S06]  /*0c10*/  BRA `(.L_x_28) ;  /* 0x0000000000147947 */ /* 0x000fec0003800000 */
.L_x_24:
[----:B------:R-:W-:Y:S01]  /*0c20*/  LOP3.LUT R0, R9, 0x80000000, R11, 0x48, !PT ;  /* 0x8000000009007812 */ /* 0x000fe200078e480b */
[----:B------:R-:W-:Y:S06]  /*0c30*/  BRA `(.L_x_28) ;  /* 0x00000000000c7947 */ /* 0x000fec0003800000 */
.L_x_23:
[----:B------:R-:W0:Y:S01]  /*0c40*/  MUFU.RSQ R0, -QNAN ;  /* 0xffc0000000007908 */ /* 0x000e220000001400 */
[----:B------:R-:W-:Y:S05]  /*0c50*/  BRA `(.L_x_28) ;  /* 0x0000000000047947 */ /* 0x000fea0003800000 */
.L_x_22:
[----:B------:R-:W-:-:S07]  /*0c60*/  FADD.FTZ R0, R0, R3 ;  /* 0x0000000300007221 */ /* 0x000fce0000010000 */
.L_x_28:
[----:B------:R-:W-:-:S04]  /*0c70*/  IMAD.MOV.U32 R7, RZ, RZ, 0x0 ;  /* 0x00000000ff077424 */ /* 0x000fc800078e00ff */
[----:B0-----:R-:W-:Y:S05]  /*0c80*/  RET.REL.NODEC R6 `(_Z16symgs_csr_hw_fdoPiS_PfS0_S0_S0_S_S_S_) ;  /* 0xfffffff006dc7950 */ /* 0x001fea0003c3ffff */
.L_x_29:
        /* <DEDUP_REMOVED lines=15> */
.L_x_35:


//--------------------- .text._Z19symgs_csr_hw_breadyPiS_S_S_i --------------------------
	.section	.text._Z19symgs_csr_hw_breadyPiS_S_S_i,"ax",@progbits
	.align	128
        .global         _Z19symgs_csr_hw_breadyPiS_S_S_i
        .type           _Z19symgs_csr_hw_breadyPiS_S_S_i,@function
        .size           _Z19symgs_csr_hw_breadyPiS_S_S_i,(.L_x_38 - _Z19symgs_csr_hw_breadyPiS_S_S_i)
        .other          _Z19symgs_csr_hw_breadyPiS_S_S_i,@"STO_CUDA_ENTRY STV_DEFAULT"
_Z19symgs_csr_hw_breadyPiS_S_S_i:
.text._Z19symgs_csr_hw_breadyPiS_S_S_i:
[----:B------:R-:W-:Y:S01]  /*0000*/  LDC R1, c[0x0][0x37c] ;  /* 0x0000df00ff017b82 */ /* 0x000fe20000000800 */
[----:B------:R-:W0:Y:S01]  /*0010*/  S2R R0, SR_TID.X ;  /* 0x0000000000007919 */ /* 0x000e220000002100 */
[----:B------:R-:W0:Y:S01]  /*0020*/  LDCU UR4, c[0x0][0x360] ;  /* 0x00006c00ff0477ac */ /* 0x000e220008000800 */
[----:B------:R-:W0:Y:S01]  /*0030*/  S2R R3, SR_CTAID.X ;  /* 0x0000000000037919 */ /* 0x000e220000002500 */
[----:B------:R-:W1:Y:S01]  /*0040*/  LDCU UR5, c[0x0][0x3a0] ;  /* 0x00007400ff0577ac */ /* 0x000e620008000800 */
[----:B0-----:R-:W-:-:S05]  /*0050*/  IMAD R0, R3, UR4, R0 ;  /* 0x0000000403007c24 */ /* 0x001fca000f8e0200 */
[----:B-1----:R-:W-:-:S13]  /*0060*/  ISETP.GE.AND P0, PT, R0, UR5, PT ;  /* 0x0000000500007c0c */ /* 0x002fda000bf06270 */
[----:B------:R-:W-:Y:S05]  /*0070*/  @P0 EXIT ;  /* 0x000000000000094d */ /* 0x000fea0003800000 */
[----:B------:R-:W0:Y:S01]  /*0080*/  LDC.64 R2, c[0x0][0x398] ;  /* 0x0000e600ff027b82 */ /* 0x000e220000000a00 */
[----:B------:R-:W1:Y:S01]  /*0090*/  LDCU.64 UR4, c[0x0][0x358] ;  /* 0x00006b00ff0477ac */ /* 0x000e620008000a00 */
[----:B0-----:R-:W-:-:S06]  /*00a0*/  IMAD.WIDE R2, R0, 0x4, R2 ;  /* 0x0000000400027825 */ /* 0x001fcc00078e0202 */
[----:B-1----:R-:W2:Y:S02]  /*00b0*/  LDG.E R2, desc[UR4][R2.64] ;  /* 0x0000000402027981 */ /* 0x002ea4000c1e1900 */
[----:B--2---:R-:W-:-:S13]  /*00c0*/  ISETP.NE.AND P0, PT, R2, RZ, PT ;  /* 0x000000ff0200720c */ /* 0x004fda0003f05270 */
[----:B------:R-:W-:Y:S05]  /*00d0*/  @P0 EXIT ;  /* 0x000000000000094d */ /* 0x000fea0003800000 */
[----:B------:R-:W0:Y:S08]  /*00e0*/  LDC.64 R2, c[0x0][0x380] ;  /* 0x0000e000ff027b82 */ /* 0x000e300000000a00 */
[----:B------:R-:W1:Y:S01]  /*00f0*/  LDC.64 R4, c[0x0][0x390] ;  /* 0x0000e400ff047b82 */ /* 0x000e620000000a00 */
[----:B0-----:R-:W-:-:S05]  /*0100*/  IMAD.WIDE R2, R0, 0x4, R2 ;  /* 0x0000000400027825 */ /* 0x001fca00078e0202 */
[----:B------:R-:W2:Y:S04]  /*0110*/  LDG.E R6, desc[UR4][R2.64+0x4] ;  /* 0x0000040402067981 */ /* 0x000ea8000c1e1900 */
[----:B------:R-:W2:Y:S01]  /*0120*/  LDG.E R7, desc[UR4][R2.64] ;  /* 0x0000000402077981 */ /* 0x000ea2000c1e1900 */
[----:B-1----:R-:W-:-:S04]  /*0130*/  IMAD.WIDE R4, R0, 0x4, R4 ;  /* 0x0000000400047825 */ /* 0x002fc800078e0204 */
[----:B--2---:R-:W-:Y:S02]  /*0140*/  IMAD.IADD R12, R6, 0x1, -R7 ;  /* 0x00000001060c7824 */ /* 0x004fe400078e0a07 */
[----:B------:R-:W-:-:S03]  /*0150*/  HFMA2 R7, -RZ, RZ, 0, 5.9604644775390625e-08 ;  /* 0x00000001ff077431 */ /* 0x000fc600000001ff */
[----:B------:R-:W-:Y:S02]  /*0160*/  ISETP.GE.AND P0, PT, R12, 0x1, PT ;  /* 0x000000010c00780c */ /* 0x000fe40003f06270 */
[----:B------:R0:W-:Y:S11]  /*0170*/  STG.E desc[UR4][R4.64], R7 ;  /* 0x0000000704007986 */ /* 0x0001f6000c101904 */
[----:B------:R-:W-:Y:S05]  /*0180*/  @!P0 EXIT ;  /* 0x000000000000894d */ /* 0x000fea0003800000 */
[----:B------:R-:W1:Y:S01]  /*0190*/  LDC.64 R10, c[0x0][0x398] ;  /* 0x0000e600ff0a7b82 */ /* 0x000e620000000a00 */
[----:B------:R-:W-:Y:S01]  /*01a0*/  PLOP3.LUT P0, PT, PT, PT, PT, 0x80, 0x8 ;  /* 0x000000000008781c */ /* 0x000fe20003f0f070 */
[----:B------:R-:W-:-:S06]  /*01b0*/  IMAD.MOV.U32 R13, RZ, RZ, RZ ;  /* 0x000000ffff0d7224 */ /* 0x000fcc00078e00ff */
[----:B------:R-:W2:Y:S06]  /*01c0*/  LDC.64 R8, c[0x0][0x388] ;  /* 0x0000e200ff087b82 */ /* 0x000eac0000000a00 */
.L_x_30:
[----:B---3--:R-:W-:Y:S05]  /*01d0*/  @!P0 EXIT ;  /* 0x000000000000894d */ /* 0x008fea0003800000 */
[----:B------:R-:W0:Y:S02]  /*01e0*/  LDG.E R6, desc[UR4][R2.64] ;  /* 0x0000000402067981 */ /* 0x000e24000c1e1900 */
[----:B0-----:R-:W-:-:S05]  /*01f0*/  IADD3 R7, PT, PT, R6, R13, RZ ;  /* 0x0000000d06077210 */ /* 0x001fca0007ffe0ff */
[----:B--2---:R-:W-:-:S05]  /*0200*/  IMAD.WIDE R6, R7, 0x4, R8 ;  /* 0x0000000407067825 */ /* 0x004fca00078e0208 */
[----:B------:R-:W2:Y:S02]  /*0210*/  LDG.E R15, desc[UR4][R6.64] ;  /* 0x00000004060f7981 */ /* 0x000ea4000c1e1900 */
[----:B--2---:R-:W-:-:S13]  /*0220*/  ISETP.GE.AND P0, PT, R15, RZ, PT ;  /* 0x000000ff0f00720c */ /* 0x004fda0003f06270 */
[----:B------:R-:W-:Y:S05]  /*0230*/  @!P0 EXIT ;  /* 0x000000000000894d */ /* 0x000fea0003800000 */
[----:B-1----:R-:W-:-:S06]  /*0240*/  IMAD.WIDE.U32 R6, R15, 0x4, R10 ;  /* 0x000000040f067825 */ /* 0x002fcc00078e000a */
[----:B------:R-:W2:Y:S01]  /*0250*/  LDG.E R6, desc[UR4][R6.64] ;  /* 0x0000000406067981 */ /* 0x000ea2000c1e1900 */
[----:B------:R-:W-:Y:S01]  /*0260*/  ISETP.GT.AND P0, PT, R15, R0, PT ;  /* 0x000000000f00720c */ /* 0x000fe20003f04270 */
[----:B------:R-:W-:-:S05]  /*0270*/  VIADD R13, R13, 0x1 ;  /* 0x000000010d0d7836 */ /* 0x000fca0000000000 */
[----:B------:R-:W-:Y:S02]  /*0280*/  ISETP.NE.AND P1, PT, R13, R12, PT ;  /* 0x0000000c0d00720c */ /* 0x000fe40003f25270 */
[----:B--2---:R-:W-:-:S13]  /*0290*/  ISETP.NE.OR P0, PT, R6, RZ, !P0 ;  /* 0x000000ff0600720c */ /* 0x004fda0004705670 */
[----:B------:R3:W-:Y:S01]  /*02a0*/  @!P0 STG.E desc[UR4][R4.64], RZ ;  /* 0x000000ff04008986 */ /* 0x0007e2000c101904 */
[----:B------:R-:W-:Y:S05]  /*02b0*/  @P1 BRA `(.L_x_30) ;  /* 0xfffffffc00c41947 */ /* 0x000fea000383ffff */
[----:B------:R-:W-:Y:S05]  /*02c0*/  EXIT ;  /* 0x000000000000794d */ /* 0x000fea0003800000 */
.L_x_31:
        /* <DEDUP_REMOVED lines=11> */
.L_x_38:


//--------------------- .text._Z19symgs_csr_hw_freadyPiS_S_S_i --------------------------
	.section	.text._Z19symgs_csr_hw_freadyPiS_S_S_i,"ax",@progbits
	.align	128
        .global         _Z19symgs_csr_hw_freadyPiS_S_S_i
        .type           _Z19symgs_csr_hw_freadyPiS_S_S_i,@function
        .size           _Z19symgs_csr_hw_freadyPiS_S_S_i,(.L_x_39 - _Z19symgs_csr_hw_freadyPiS_S_S_i)
        .other          _Z19symgs_csr_hw_freadyPiS_S_S_i,@"STO_CUDA_ENTRY STV_DEFAULT"
_Z19symgs_csr_hw_freadyPiS_S_S_i:
.text._Z19symgs_csr_hw_freadyPiS_S_S_i:
        /* <DEDUP_REMOVED lines=29> */
.L_x_32:
        /* <DEDUP_REMOVED lines=9> */
[----:B------:R-:W-:Y:S01]  /*0260*/  ISETP.GE.AND P0, PT, R15, R0, PT ;  /* 0x000000000f00720c */ /* 0x000fe20003f06270 */
[----:B------:R-:W-:-:S05]  /*0270*/  VIADD R13, R13, 0x1 ;  /* 0x000000010d0d7836 */ /* 0x000fca0000000000 */
[----:B------:R-:W-:Y:S02]  /*0280*/  ISETP.NE.AND P1, PT, R13, R12, PT ;  /* 0x0000000c0d00720c */ /* 0x000fe40003f25270 */
[----:B--2---:R-:W-:-:S13]  /*0290*/  ISETP.NE.OR P0, PT, R6, RZ, P0 ;  /* 0x000000ff0600720c */ /* 0x004fda0000705670 */
[----:B------:R3:W-:Y:S01]  /*02a0*/  @!P0 STG.E desc[UR4][R4.64], RZ ;  /* 0x000000ff04008986 */ /* 0x0007e2000c101904 */
[----:B------:R-:W-:Y:S05]  /*02b0*/  @P1 BRA `(.L_x_32) ;  /* 0xfffffffc00c41947 */ /* 0x000fea000383ffff */
[----:B------:R-:W-:Y:S05]  /*02c0*/  EXIT ;  /* 0x000000000000794d */ /* 0x000fea0003800000 */
.L_x_33:
        /* <DEDUP_REMOVED lines=11> */
.L_x_39:


//--------------------- .nv.shared._Z16symgs_csr_hw_bdoPiS_PfS0_S0_S0_S_S_S_ --------------------------
	.section	.nv.shared._Z16symgs_csr_hw_bdoPiS_PfS0_S0_S0_S_S_S_,"aw",@nobits
	.sectionflags	@""
	.align	4
.nv.shared._Z16symgs_csr_hw_bdoPiS_PfS0_S0_S0_S_S_S_:
	.zero		1032


//--------------------- .nv.shared.reserved.0     --------------------------
	.section	.nv.shared.reserved.0,"aw",@nobits
	.weak		__nv_reservedSMEM_offset_0_alias
	.size		__nv_reservedSMEM_offset_0_alias, 0, 64
	.other		__nv_reservedSMEM_offset_0_alias,@"STO_CUDA_RESERVED_SHARED STV_DEFAULT"
__nv_reservedSMEM_offset_0_alias:
	.zero		0
	.zero		64


//--------------------- .nv.shared._Z16symgs_csr_hw_fdoPiS_PfS0_S0_S0_S_S_S_ --------------------------
	.section	.nv.shared._Z16symgs_csr_hw_fdoPiS_PfS0_S0_S0_S_S_S_,"aw",@nobits
	.sectionflags	@""
	.align	4
.nv.shared._Z16symgs_csr_hw_fdoPiS_PfS0_S0_S0_S_S_S_:
	.zero		1032


//--------------------- .nv.constant0._Z16symgs_csr_hw_bdoPiS_PfS0_S0_S0_S_S_S_ --------------------------
	.section	.nv.constant0._Z16symgs_csr_hw_bdoPiS_PfS0_S0_S0_S_S_S_,"a",@progbits
	.sectionflags	@""
	.align	4
.nv.constant0._Z16symgs_csr_hw_bdoPiS_PfS0_S0_S0_S_S_S_:
	.zero		968


//--------------------- .nv.constant0._Z16symgs_csr_hw_fdoPiS_PfS0_S0_S0_S_S_S_ --------------------------
	.section	.nv.constant0._Z16symgs_csr_hw_fdoPiS_PfS0_S0_S0_S_S_S_,"a",@progbits
	.sectionflags	@""
	.align	4
.nv.constant0._Z16symgs_csr_hw_fdoPiS_PfS0_S0_S0_S_S_S_:
	.zero		968


//--------------------- .nv.constant0._Z19symgs_csr_hw_breadyPiS_S_S_i --------------------------
	.section	.nv.constant0._Z19symgs_csr_hw_breadyPiS_S_S_i,"a",@progbits
	.sectionflags	@""
	.align	4
.nv.constant0._Z19symgs_csr_hw_breadyPiS_S_S_i:
	.zero		932


//--------------------- .nv.constant0._Z19symgs_csr_hw_freadyPiS_S_S_i --------------------------
	.section	.nv.constant0._Z19symgs_csr_hw_freadyPiS_S_S_i,"a",@progbits
	.sectionflags	@""
	.align	4
.nv.constant0._Z19symgs_csr_hw_freadyPiS_S_S_i:
	.zero		932


//--------------------- SYMBOLS --------------------------

	.type		.nv.reservedSmem.offset0,@object
	.size		.nv.reservedSmem.offset0,0x4
	.type		.nv.reservedSmem.cap,@object
	.size		.nv.reservedSmem.cap,0x4
